	.target	sm_90a

	.elftype	@"ET_EXEC"


//--------------------- .note.nv.tkinfo           --------------------------
	.section	.note.nv.tkinfo,"",@"SHT_NOTE"
	.sectionflags	@"SHF_NOTE_NV_TKINFO"
	.tkinfo
        /*0018*/ 	.word	0x00000002
        /*0030*/ 	.string	""
        /*0030*/ 	.string	"ptxas"
        /*0030*/ 	.string	"Cuda compilation tools, release 13.0, V13.0.88"
        /*0030*/ 	.string	"Build cuda_13.0.r13.0/compiler.36424714_0"
        /*0030*/ 	.string	"-arch sm_90a -m 64 "



//--------------------- .note.nv.cuinfo           --------------------------
	.section	.note.nv.cuinfo,"",@"SHT_NOTE"
	.sectionflags	@"SHF_NOTE_NV_CUINFO"
        /*0018*/ 	.short	0x0002
        /*001a*/ 	.short	0x005a
        /*001c*/ 	.short	0x0082
	.zero		2


//--------------------- .nv.info                  --------------------------
	.section	.nv.info,"",@"SHT_CUDA_INFO"
	.align	4


	//----- nvinfo : EIATTR_REGCOUNT
	.align		4
        /*0000*/ 	.byte	0x04, 0x2f
        /*0002*/ 	.short	(.L_12 - .L_11)
	.align		4
.L_11:
        /*0004*/ 	.word	index@(_ZN7cutlass13device_kernelINS_4gemm6kernel13GemmUniversalIN4cute5tupleIJiiiiEEENS1_10collective13CollectiveMmaINS1_37MainloopSm90TmaGmmaWarpSpecializedFP8ILi7ENS5_IJNS4_1CILi1EEESB_SB_EEENS1_35KernelTmaWarpSpecializedCooperativeEEENS5_IJNSA_ILi128EEENSA_ILi64EEESF_EEENS_12float_e4m3_tENS5_IJlSB_lEEESI_SJ_NS4_8TiledMMAINS4_8MMA_AtomIJNS4_4SM904GMMA30MMA_64x64x32_F32E4M3E4M3_SS_TNILNSN_7ScaleInE1ELSP_1EEEEEENS4_6LayoutINS5_IJNSA_ILi2EEESB_SB_EEENS5_IJSB_NSA_ILi0EEESV_EEEEENS5_IJNS4_10UnderscoreESY_SY_EEEEENS4_13SM90_TMA_LOADENS4_14ComposedLayoutINS4_7SwizzleILi3ELi4ELi3EEENS4_18smem_ptr_flag_bitsILi8EEENSS_INS5_IJNSA_ILi8EEESF_EEENS5_IJSF_SB_EEEEEEEvNS4_8identityES11_S1B_vS1C_EENS_8epilogue10collective6detail29Sm90TmaWarpSpecializedAdapterINS1F_15DefaultEpilogueISI_SJ_SJ_NS1E_6thread17LinearCombinationISI_Li1EffLNS1J_9ScaleType4KindE0ELNS_15FloatRoundStyleE2ESI_EENS1_15EpilogueDefaultEEEEEvvEEEEvNT_6ParamsE)
        /*0008*/ 	.word	0x000000a8


	//----- nvinfo : EIATTR_FRAME_SIZE
	.align		4
.L_12:
        /*000c*/ 	.byte	0x04, 0x11
        /*000e*/ 	.short	(.L_14 - .L_13)
	.align		4
.L_13:
        /*0010*/ 	.word	index@(_ZN7cutlass13device_kernelINS_4gemm6kernel13GemmUniversalIN4cute5tupleIJiiiiEEENS1_10collective13CollectiveMmaINS1_37MainloopSm90TmaGmmaWarpSpecializedFP8ILi7ENS5_IJNS4_1CILi1EEESB_SB_EEENS1_35KernelTmaWarpSpecializedCooperativeEEENS5_IJNSA_ILi128EEENSA_ILi64EEESF_EEENS_12float_e4m3_tENS5_IJlSB_lEEESI_SJ_NS4_8TiledMMAINS4_8MMA_AtomIJNS4_4SM904GMMA30MMA_64x64x32_F32E4M3E4M3_SS_TNILNSN_7ScaleInE1ELSP_1EEEEEENS4_6LayoutINS5_IJNSA_ILi2EEESB_SB_EEENS5_IJSB_NSA_ILi0EEESV_EEEEENS5_IJNS4_10UnderscoreESY_SY_EEEEENS4_13SM90_TMA_LOADENS4_14ComposedLayoutINS4_7SwizzleILi3ELi4ELi3EEENS4_18smem_ptr_flag_bitsILi8EEENSS_INS5_IJNSA_ILi8EEESF_EEENS5_IJSF_SB_EEEEEEEvNS4_8identityES11_S1B_vS1C_EENS_8epilogue10collective6detail29Sm90TmaWarpSpecializedAdapterINS1F_15DefaultEpilogueISI_SJ_SJ_NS1E_6thread17LinearCombinationISI_Li1EffLNS1J_9ScaleType4KindE0ELNS_15FloatRoundStyleE2ESI_EENS1_15EpilogueDefaultEEEEEvvEEEEvNT_6ParamsE)
        /*0014*/ 	.word	0x00000000


	//----- nvinfo : EIATTR_MIN_STACK_SIZE
	.align		4
.L_14:
        /*0018*/ 	.byte	0x04, 0x12
        /*001a*/ 	.short	(.L_16 - .L_15)
	.align		4
.L_15:
        /*001c*/ 	.word	index@(_ZN7cutlass13device_kernelINS_4gemm6kernel13GemmUniversalIN4cute5tupleIJiiiiEEENS1_10collective13CollectiveMmaINS1_37MainloopSm90TmaGmmaWarpSpecializedFP8ILi7ENS5_IJNS4_1CILi1EEESB_SB_EEENS1_35KernelTmaWarpSpecializedCooperativeEEENS5_IJNSA_ILi128EEENSA_ILi64EEESF_EEENS_12float_e4m3_tENS5_IJlSB_lEEESI_SJ_NS4_8TiledMMAINS4_8MMA_AtomIJNS4_4SM904GMMA30MMA_64x64x32_F32E4M3E4M3_SS_TNILNSN_7ScaleInE1ELSP_1EEEEEENS4_6LayoutINS5_IJNSA_ILi2EEESB_SB_EEENS5_IJSB_NSA_ILi0EEESV_EEEEENS5_IJNS4_10UnderscoreESY_SY_EEEEENS4_13SM90_TMA_LOADENS4_14ComposedLayoutINS4_7SwizzleILi3ELi4ELi3EEENS4_18smem_ptr_flag_bitsILi8EEENSS_INS5_IJNSA_ILi8EEESF_EEENS5_IJSF_SB_EEEEEEEvNS4_8identityES11_S1B_vS1C_EENS_8epilogue10collective6detail29Sm90TmaWarpSpecializedAdapterINS1F_15DefaultEpilogueISI_SJ_SJ_NS1E_6thread17LinearCombinationISI_Li1EffLNS1J_9ScaleType4KindE0ELNS_15FloatRoundStyleE2ESI_EENS1_15EpilogueDefaultEEEEEvvEEEEvNT_6ParamsE)
        /*0020*/ 	.word	0x00000000
.L_16:


//--------------------- .nv.compat                --------------------------
	.section	.nv.compat,"",@"SHT_CUDA_COMPAT_INFO"
	.align	4
        /*0000*/ 	.byte	0x02, 0x09, 0x01, 0x00, 0x02, 0x02, 0x04, 0x00, 0x02, 0x05, 0x05, 0x00, 0x03, 0x07, 0x01, 0x01
        /*0010*/ 	.byte	0x02, 0x03, 0x01, 0x00, 0x02, 0x06, 0x01, 0x00, 0x04, 0x0b, 0x08, 0x00, 0x00, 0x00, 0x00, 0x00
        /*0020*/ 	.byte	0x00, 0x00, 0x00, 0x00


//--------------------- .nv.info._ZN7cutlass13device_kernelINS_4gemm6kernel13GemmUniversalIN4cute5tupleIJiiiiEEENS1_10collective13CollectiveMmaINS1_37MainloopSm90TmaGmmaWarpSpecializedFP8ILi7ENS5_IJNS4_1CILi1EEESB_SB_EEENS1_35KernelTmaWarpSpecializedCooperativeEEENS5_IJNSA_ILi128EEENSA_ILi64EEESF_EEENS_12float_e4m3_tENS5_IJlSB_lEEESI_SJ_NS4_8TiledMMAINS4_8MMA_AtomIJNS4_4SM904GMMA30MMA_64x64x32_F32E4M3E4M3_SS_TNILNSN_7ScaleInE1ELSP_1EEEEEENS4_6LayoutINS5_IJNSA_ILi2EEESB_SB_EEENS5_IJSB_NSA_ILi0EEESV_EEEEENS5_IJNS4_10UnderscoreESY_SY_EEEEENS4_13SM90_TMA_LOADENS4_14ComposedLayoutINS4_7SwizzleILi3ELi4ELi3EEENS4_18smem_ptr_flag_bitsILi8EEENSS_INS5_IJNSA_ILi8EEESF_EEENS5_IJSF_SB_EEEEEEEvNS4_8identityES11_S1B_vS1C_EENS_8epilogue10collective6detail29Sm90TmaWarpSpecializedAdapterINS1F_15DefaultEpilogueISI_SJ_SJ_NS1E_6thread17LinearCombinationISI_Li1EffLNS1J_9ScaleType4KindE0ELNS_15FloatRoundStyleE2ESI_EENS1_15EpilogueDefaultEEEEEvvEEEEvNT_6ParamsE --------------------------
	.section	.nv.info._ZN7cutlass13device_kernelINS_4gemm6kernel13GemmUniversalIN4cute5tupleIJiiiiEEENS1_10collective13CollectiveMmaINS1_37MainloopSm90TmaGmmaWarpSpecializedFP8ILi7ENS5_IJNS4_1CILi1EEESB_SB_EEENS1_35KernelTmaWarpSpecializedCooperativeEEENS5_IJNSA_ILi128EEENSA_ILi64EEESF_EEENS_12float_e4m3_tENS5_IJlSB_lEEESI_SJ_NS4_8TiledMMAINS4_8MMA_AtomIJNS4_4SM904GMMA30MMA_64x64x32_F32E4M3E4M3_SS_TNILNSN_7ScaleInE1ELSP_1EEEEEENS4_6LayoutINS5_IJNSA_ILi2EEESB_SB_EEENS5_IJSB_NSA_ILi0EEESV_EEEEENS5_IJNS4_10UnderscoreESY_SY_EEEEENS4_13SM90_TMA_LOADENS4_14ComposedLayoutINS4_7SwizzleILi3ELi4ELi3EEENS4_18smem_ptr_flag_bitsILi8EEENSS_INS5_IJNSA_ILi8EEESF_EEENS5_IJSF_SB_EEEEEEEvNS4_8identityES11_S1B_vS1C_EENS_8epilogue10collective6detail29Sm90TmaWarpSpecializedAdapterINS1F_15DefaultEpilogueISI_SJ_SJ_NS1E_6thread17LinearCombinationISI_Li1EffLNS1J_9ScaleType4KindE0ELNS_15FloatRoundStyleE2ESI_EENS1_15EpilogueDefaultEEEEEvvEEEEvNT_6ParamsE,"",@"SHT_CUDA_INFO"
	.sectionflags	@""
	.align	4


	//----- nvinfo : EIATTR_CUDA_API_VERSION
	.align		4
        /*0000*/ 	.byte	0x04, 0x37
        /*0002*/ 	.short	(.L_18 - .L_17)
.L_17:
        /*0004*/ 	.word	0x00000082


	//----- nvinfo : EIATTR_KPARAM_INFO
	.align		4
.L_18:
        /*0008*/ 	.byte	0x04, 0x17
        /*000a*/ 	.short	(.L_20 - .L_19)
.L_19:
        /*000c*/ 	.word	0x00000000
        /*0010*/ 	.short	0x0000
        /*0012*/ 	.short	0x0070
        /*0014*/ 	.byte	0x00, 0xf0, 0x01, 0x10


	//----- nvinfo : EIATTR_SPARSE_MMA_MASK
	.align		4
.L_20:
        /*0018*/ 	.byte	0x03, 0x50
        /*001a*/ 	.short	0x0000


	//----- nvinfo : EIATTR_MAXREG_COUNT
	.align		4
        /*001c*/ 	.byte	0x03, 0x1b
        /*001e*/ 	.short	0x00a8


	//----- nvinfo : EIATTR_NUM_BARRIERS
	.align		4
        /*0020*/ 	.byte	0x02, 0x4c
        /*0022*/ 	.byte	0x01
	.zero		1


	//----- nvinfo : EIATTR_MERCURY_ISA_VERSION
	.align		4
        /*0024*/ 	.byte	0x03, 0x5f
        /*0026*/ 	.short	0x0101


	//----- nvinfo : EIATTR_INT_WARP_WIDE_INSTR_OFFSETS
	.align		4
        /*0028*/ 	.byte	0x04, 0x31
        /*002a*/ 	.short	(.L_22 - .L_21)


	//   ....[0]....
.L_21:
        /*002c*/ 	.word	0x00000400


	//   ....[1]....
        /*0030*/ 	.word	0x00000410


	//   ....[2]....
        /*0034*/ 	.word	0x00000520


	//----- nvinfo : EIATTR_COOP_GROUP_MASK_REGIDS
	.align		4
.L_22:
        /*0038*/ 	.byte	0x04, 0x29
        /*003a*/ 	.short	(.L_24 - .L_23)


	//   ....[0]....
.L_23:
        /*003c*/ 	.word	0xffffffff


	//   ....[1]....
        /*0040*/ 	.word	0xffffffff


	//   ....[2]....
        /*0044*/ 	.word	0xffffffff


	//   ....[3]....
        /*0048*/ 	.word	0xffffffff


	//   ....[4]....
        /*004c*/ 	.word	0xffffffff


	//----- nvinfo : EIATTR_COOP_GROUP_INSTR_OFFSETS
	.align		4
.L_24:
        /*0050*/ 	.byte	0x04, 0x28
        /*0052*/ 	.short	(.L_26 - .L_25)


	//   ....[0]....
.L_25:
        /*0054*/ 	.word	0x00000060


	//   ....[1]....
        /*0058*/ 	.word	0x00000070


	//   ....[2]....
        /*005c*/ 	.word	0x00000130


	//   ....[3]....
        /*0060*/ 	.word	0x00000320


	//   ....[4]....
        /*0064*/ 	.word	0x00001040


	//----- nvinfo : EIATTR_REG_RECONFIG
	.align		4
.L_26:
        /*0068*/ 	.byte	0x01, 0x54
	.zero		2


	//----- nvinfo : EIATTR_MBARRIER_INSTR_OFFSETS
	.align		4
        /*006c*/ 	.byte	0x04, 0x39
        /*006e*/ 	.short	(.L_28 - .L_27)


	//   ....[0]....
.L_27:
        /*0070*/ 	.word	0x00000230
        /*0074*/ 	.word	0x000000ff
        /*0078*/ 	.word	0x00000000
        /*007c*/ 	.short	0x0100
        /*007e*/ 	.byte	0x08
	.zero		1


	//   ....[1]....
        /*0080*/ 	.word	0x00000240
        /*0084*/ 	.word	0x000000ff
        /*0088*/ 	.word	0x00000038
        /*008c*/ 	.short	0x0100
        /*008e*/ 	.byte	0x08
	.zero		1


	//   ....[2]....
        /*0090*/ 	.word	0x00000250
        /*0094*/ 	.word	0x000000ff
        /*0098*/ 	.word	0x00000008
        /*009c*/ 	.short	0x0100
        /*009e*/ 	.byte	0x08
	.zero		1


	//   ....[3]....
        /*00a0*/ 	.word	0x00000260
        /*00a4*/ 	.word	0x000000ff
        /*00a8*/ 	.word	0x00000040
        /*00ac*/ 	.short	0x0100
        /*00ae*/ 	.byte	0x08
	.zero		1


	//   ....[4]....
        /*00b0*/ 	.word	0x00000270
        /*00b4*/ 	.word	0x000000ff
        /*00b8*/ 	.word	0x00000010
        /*00bc*/ 	.short	0x0100
        /*00be*/ 	.byte	0x08
	.zero		1


	//   ....[5]....
        /*00c0*/ 	.word	0x00000280
        /*00c4*/ 	.word	0x000000ff
        /*00c8*/ 	.word	0x00000048
        /*00cc*/ 	.short	0x0100
        /*00ce*/ 	.byte	0x08
	.zero		1


	//   ....[6]....
        /*00d0*/ 	.word	0x00000290
        /*00d4*/ 	.word	0x000000ff
        /*00d8*/ 	.word	0x00000018
        /*00dc*/ 	.short	0x0100
        /*00de*/ 	.byte	0x08
	.zero		1


	//   ....[7]....
        /*00e0*/ 	.word	0x000002a0
        /*00e4*/ 	.word	0x000000ff
        /*00e8*/ 	.word	0x00000050
        /*00ec*/ 	.short	0x0100
        /*00ee*/ 	.byte	0x08
	.zero		1


	//   ....[8]....
        /*00f0*/ 	.word	0x000002b0
        /*00f4*/ 	.word	0x000000ff
        /*00f8*/ 	.word	0x00000020
        /*00fc*/ 	.short	0x0100
        /*00fe*/ 	.byte	0x08
	.zero		1


	//   ....[9]....
        /*0100*/ 	.word	0x000002c0
        /*0104*/ 	.word	0x000000ff
        /*0108*/ 	.word	0x00000058
        /*010c*/ 	.short	0x0100
        /*010e*/ 	.byte	0x08
	.zero		1


	//   ....[10]....
        /*0110*/ 	.word	0x000002d0
        /*0114*/ 	.word	0x000000ff
        /*0118*/ 	.word	0x00000028
        /*011c*/ 	.short	0x0100
        /*011e*/ 	.byte	0x08
	.zero		1


	//   ....[11]....
        /*0120*/ 	.word	0x000002e0
        /*0124*/ 	.word	0x000000ff
        /*0128*/ 	.word	0x00000060
        /*012c*/ 	.short	0x0100
        /*012e*/ 	.byte	0x08
	.zero		1


	//   ....[12]....
        /*0130*/ 	.word	0x000002f0
        /*0134*/ 	.word	0x000000ff
        /*0138*/ 	.word	0x00000030
        /*013c*/ 	.short	0x0100
        /*013e*/ 	.byte	0x08
	.zero		1


	//   ....[13]....
        /*0140*/ 	.word	0x00000300
        /*0144*/ 	.word	0x000000ff
        /*0148*/ 	.word	0x00000068
        /*014c*/ 	.short	0x0100
        /*014e*/ 	.byte	0x08
	.zero		1


	//   ....[14]....
        /*0150*/ 	.word	0x00000590
        /*0154*/ 	.word	0x000000ff
        /*0158*/ 	.word	0x00000080
        /*015c*/ 	.short	0x0100
        /*015e*/ 	.byte	0x06
	.zero		1


	//   ....[15]....
        /*0160*/ 	.word	0x000005f0
        /*0164*/ 	.word	0x000000ff
        /*0168*/ 	.word	0x00000088
        /*016c*/ 	.short	0x0100
        /*016e*/ 	.byte	0x06
	.zero		1


	//   ....[16]....
        /*0170*/ 	.word	0x00001370
        /*0174*/ 	.word	0x000000ff
        /*0178*/ 	.word	0x00000000
        /*017c*/ 	.short	0x010a
        /*017e*/ 	.byte	0x06
	.zero		1


	//   ....[17]....
        /*0180*/ 	.word	0x000013b0
        /*0184*/ 	.word	0x000000ff
        /*0188*/ 	.word	0x00000000
        /*018c*/ 	.short	0x010a
        /*018e*/ 	.byte	0x06
	.zero		1


	//   ....[18]....
        /*0190*/ 	.word	0x00001aa0
        /*0194*/ 	.word	0x000000ff
        /*0198*/ 	.word	0x00000000
        /*019c*/ 	.short	0x010a
        /*019e*/ 	.byte	0x0c
	.zero		1


	//   ....[19]....
        /*01a0*/ 	.word	0x00001ae0
        /*01a4*/ 	.word	0x000000ff
        /*01a8*/ 	.word	0x00000000
        /*01ac*/ 	.short	0x010a
        /*01ae*/ 	.byte	0x0c
	.zero		1


	//   ....[20]....
        /*01b0*/ 	.word	0x00001fd0
        /*01b4*/ 	.word	0x000000ff
        /*01b8*/ 	.word	0x00000000
        /*01bc*/ 	.short	0x0101
        /*01be*/ 	.byte	0x08
	.zero		1


	//   ....[21]....
        /*01c0*/ 	.word	0x00002440
        /*01c4*/ 	.word	0x000000ff
        /*01c8*/ 	.word	0x00000000
        /*01cc*/ 	.short	0x0101
        /*01ce*/ 	.byte	0x06
	.zero		1


	//   ....[22]....
        /*01d0*/ 	.word	0x00005e00
        /*01d4*/ 	.word	0x00000012
        /*01d8*/ 	.word	0x00000038
        /*01dc*/ 	.short	0x010a
        /*01de*/ 	.byte	0x3f
	.zero		1


	//   ....[23]....
        /*01e0*/ 	.word	0x000061e0
        /*01e4*/ 	.word	0x00000008
        /*01e8*/ 	.word	0x00000088
        /*01ec*/ 	.short	0x0101
        /*01ee*/ 	.byte	0x3f
	.zero		1


	//   ....[24]....
        /*01f0*/ 	.word	0x000068f0
        /*01f4*/ 	.word	0x00000005
        /*01f8*/ 	.word	0x00000000
        /*01fc*/ 	.short	0x010a
        /*01fe*/ 	.byte	0x3f
	.zero		1


	//   ....[25]....
        /*0200*/ 	.word	0x00006970
        /*0204*/ 	.word	0x00000007
        /*0208*/ 	.word	0x00000000
        /*020c*/ 	.short	0x010a
        /*020e*/ 	.byte	0x3f
	.zero		1


	//   ....[26]....
        /*0210*/ 	.word	0x00006a00
        /*0214*/ 	.word	0x00000006
        /*0218*/ 	.word	0x00000000
        /*021c*/ 	.short	0x010a
        /*021e*/ 	.byte	0x3f
	.zero		1


	//   ....[27]....
        /*0220*/ 	.word	0x00006a90
        /*0224*/ 	.word	0x00000009
        /*0228*/ 	.word	0x00000000
        /*022c*/ 	.short	0x010a
        /*022e*/ 	.byte	0x3f
	.zero		1


	//   ....[28]....
        /*0230*/ 	.word	0x00006b20
        /*0234*/ 	.word	0x00000008
        /*0238*/ 	.word	0x00000000
        /*023c*/ 	.short	0x010a
        /*023e*/ 	.byte	0x3f
	.zero		1


	//   ....[29]....
        /*0240*/ 	.word	0x00006bb0
        /*0244*/ 	.word	0x0000000b
        /*0248*/ 	.word	0x00000000
        /*024c*/ 	.short	0x010a
        /*024e*/ 	.byte	0x3f
	.zero		1


	//   ....[30]....
        /*0250*/ 	.word	0x00006c40
        /*0254*/ 	.word	0x00000003
        /*0258*/ 	.word	0x00000000
        /*025c*/ 	.short	0x010a
        /*025e*/ 	.byte	0x3f
	.zero		1


	//   ....[31]....
        /*0260*/ 	.word	0x00006cb0
        /*0264*/ 	.word	0x00000007
        /*0268*/ 	.word	0x00000000
        /*026c*/ 	.short	0x010a
        /*026e*/ 	.byte	0x3f
	.zero		1


	//   ....[32]....
        /*0270*/ 	.word	0x00006d10
        /*0274*/ 	.word	0x00000008
        /*0278*/ 	.word	0x00000000
        /*027c*/ 	.short	0x010a
        /*027e*/ 	.byte	0x3f
	.zero		1


	//   ....[33]....
        /*0280*/ 	.word	0x00006de0
        /*0284*/ 	.word	0x00000012
        /*0288*/ 	.word	0x00000038
        /*028c*/ 	.short	0x010a
        /*028e*/ 	.byte	0x3f
	.zero		1


	//   ....[34]....
        /*0290*/ 	.word	0x00006ec0
        /*0294*/ 	.word	0x00000005
        /*0298*/ 	.word	0x00000000
        /*029c*/ 	.short	0x010a
        /*029e*/ 	.byte	0x3f
	.zero		1


	//   ....[35]....
        /*02a0*/ 	.word	0x00006f10
        /*02a4*/ 	.word	0x00000007
        /*02a8*/ 	.word	0x00000000
        /*02ac*/ 	.short	0x010a
        /*02ae*/ 	.byte	0x3f
	.zero		1


	//   ....[36]....
        /*02b0*/ 	.word	0x00006f60
        /*02b4*/ 	.word	0x00000006
        /*02b8*/ 	.word	0x00000000
        /*02bc*/ 	.short	0x010a
        /*02be*/ 	.byte	0x3f
	.zero		1


	//   ....[37]....
        /*02c0*/ 	.word	0x00006fb0
        /*02c4*/ 	.word	0x00000009
        /*02c8*/ 	.word	0x00000000
        /*02cc*/ 	.short	0x010a
        /*02ce*/ 	.byte	0x3f
	.zero		1


	//   ....[38]....
        /*02d0*/ 	.word	0x00007000
        /*02d4*/ 	.word	0x00000008
        /*02d8*/ 	.word	0x00000000
        /*02dc*/ 	.short	0x010a
        /*02de*/ 	.byte	0x3f
	.zero		1


	//   ....[39]....
        /*02e0*/ 	.word	0x00007050
        /*02e4*/ 	.word	0x0000000b
        /*02e8*/ 	.word	0x00000000
        /*02ec*/ 	.short	0x010a
        /*02ee*/ 	.byte	0x3f
	.zero		1


	//----- nvinfo : EIATTR_NUM_MBARRIERS
	.align		4
.L_28:
        /*02f0*/ 	.byte	0x03, 0x38
        /*02f2*/ 	.short	0x0010


	//----- nvinfo : EIATTR_EXIT_INSTR_OFFSETS
	.align		4
        /*02f4*/ 	.byte	0x04, 0x1c
        /*02f6*/ 	.short	(.L_30 - .L_29)


	//   ....[0]....
.L_29:
        /*02f8*/ 	.word	0x00000640


	//   ....[1]....
        /*02fc*/ 	.word	0x00000f10


	//   ....[2]....
        /*0300*/ 	.word	0x00005460


	//   ....[3]....
        /*0304*/ 	.word	0x00005aa0


	//   ....[4]....
        /*0308*/ 	.word	0x00006c90


	//----- nvinfo : EIATTR_MAX_THREADS
	.align		4
.L_30:
        /*030c*/ 	.byte	0x04, 0x05
        /*030e*/ 	.short	(.L_32 - .L_31)
.L_31:
        /*0310*/ 	.word	0x00000180
        /*0314*/ 	.word	0x00000001
        /*0318*/ 	.word	0x00000001


	//----- nvinfo : EIATTR_CRS_STACK_SIZE
	.align		4
.L_32:
        /*031c*/ 	.byte	0x04, 0x1e
        /*031e*/ 	.short	(.L_34 - .L_33)
.L_33:
        /*0320*/ 	.word	0x00000000


	//----- nvinfo : EIATTR_CBANK_PARAM_SIZE
	.align		4
.L_34:
        /*0324*/ 	.byte	0x03, 0x19
        /*0326*/ 	.short	0x0470


	//----- nvinfo : EIATTR_PARAM_CBANK
	.align		4
        /*0328*/ 	.byte	0x04, 0x0a
        /*032a*/ 	.short	(.L_36 - .L_35)
	.align		4
.L_35:
        /*032c*/ 	.word	index@(.nv.constant0._ZN7cutlass13device_kernelINS_4gemm6kernel13GemmUniversalIN4cute5tupleIJiiiiEEENS1_10collective13CollectiveMmaINS1_37MainloopSm90TmaGmmaWarpSpecializedFP8ILi7ENS5_IJNS4_1CILi1EEESB_SB_EEENS1_35KernelTmaWarpSpecializedCooperativeEEENS5_IJNSA_ILi128EEENSA_ILi64EEESF_EEENS_12float_e4m3_tENS5_IJlSB_lEEESI_SJ_NS4_8TiledMMAINS4_8MMA_AtomIJNS4_4SM904GMMA30MMA_64x64x32_F32E4M3E4M3_SS_TNILNSN_7ScaleInE1ELSP_1EEEEEENS4_6LayoutINS5_IJNSA_ILi2EEESB_SB_EEENS5_IJSB_NSA_ILi0EEESV_EEEEENS5_IJNS4_10UnderscoreESY_SY_EEEEENS4_13SM90_TMA_LOADENS4_14ComposedLayoutINS4_7SwizzleILi3ELi4ELi3EEENS4_18smem_ptr_flag_bitsILi8EEENSS_INS5_IJNSA_ILi8EEESF_EEENS5_IJSF_SB_EEEEEEEvNS4_8identityES11_S1B_vS1C_EENS_8epilogue10collective6detail29Sm90TmaWarpSpecializedAdapterINS1F_15DefaultEpilogueISI_SJ_SJ_NS1E_6thread17LinearCombinationISI_Li1EffLNS1J_9ScaleType4KindE0ELNS_15FloatRoundStyleE2ESI_EENS1_15EpilogueDefaultEEEEEvvEEEEvNT_6ParamsE)
        /*0330*/ 	.short	0x0210
        /*0332*/ 	.short	0x0470


	//----- nvinfo : EIATTR_SW_WAR
	.align		4
.L_36:
        /*0334*/ 	.byte	0x04, 0x36
        /*0336*/ 	.short	(.L_38 - .L_37)
.L_37:
        /*0338*/ 	.word	0x00000008
.L_38:


//--------------------- .nv.callgraph             --------------------------
	.section	.nv.callgraph,"",@"SHT_CUDA_CALLGRAPH"
	.align	4
	.sectionentsize	8
	.align		4
        /*0000*/ 	.word	0x00000000
	.align		4
        /*0004*/ 	.word	0xffffffff
	.align		4
        /*0008*/ 	.word	0x00000000
	.align		4
        /*000c*/ 	.word	0xfffffffe
	.align		4
        /*0010*/ 	.word	0x00000000
	.align		4
        /*0014*/ 	.word	0xfffffffd
	.align		4
        /*0018*/ 	.word	0x00000000
	.align		4
        /*001c*/ 	.word	0xfffffffc


//--------------------- .nv.constant4             --------------------------
	.section	.nv.constant4,"a",@progbits
	.align	8
	.align		8
.nv.constant4:
        /*0000*/ 	.dword	_ZN40_INTERNAL_f64c28e1_4_k_cu_953a0777_228864cuda3std3__45__cpo5beginE
	.align		8
        /*0008*/ 	.dword	_ZN40_INTERNAL_f64c28e1_4_k_cu_953a0777_228864cuda3std3__45__cpo3endE
	.align		8
        /*0010*/ 	.dword	_ZN40_INTERNAL_f64c28e1_4_k_cu_953a0777_228864cuda3std3__45__cpo6cbeginE
	.align		8
        /*0018*/ 	.dword	_ZN40_INTERNAL_f64c28e1_4_k_cu_953a0777_228864cuda3std3__45__cpo4cendE
	.align		8
        /*0020*/ 	.dword	_ZN40_INTERNAL_f64c28e1_4_k_cu_953a0777_228864cuda3std3__442_GLOBAL__N__f64c28e1_4_k_cu_953a0777_228866ignoreE
	.align		8
        /*0028*/ 	.dword	_ZN40_INTERNAL_f64c28e1_4_k_cu_953a0777_228864cuda3std3__419piecewise_constructE
	.align		8
        /*0030*/ 	.dword	_ZN40_INTERNAL_f64c28e1_4_k_cu_953a0777_228864cuda3std3__48in_placeE
	.align		8
        /*0038*/ 	.dword	_ZN40_INTERNAL_f64c28e1_4_k_cu_953a0777_228864cuda3std6ranges3__45__cpo4swapE
	.align		8
        /*0040*/ 	.dword	_ZN40_INTERNAL_f64c28e1_4_k_cu_953a0777_228864cuda3std6ranges3__45__cpo9iter_moveE
	.align		8
        /*0048*/ 	.dword	_ZN40_INTERNAL_f64c28e1_4_k_cu_953a0777_228864cute7productE
	.align		8
        /*0050*/ 	.dword	_ZN40_INTERNAL_f64c28e1_4_k_cu_953a0777_228864cute1_E


//--------------------- .text._ZN7cutlass13device_kernelINS_4gemm6kernel13GemmUniversalIN4cute5tupleIJiiiiEEENS1_10collective13CollectiveMmaINS1_37MainloopSm90TmaGmmaWarpSpecializedFP8ILi7ENS5_IJNS4_1CILi1EEESB_SB_EEENS1_35KernelTmaWarpSpecializedCooperativeEEENS5_IJNSA_ILi128EEENSA_ILi64EEESF_EEENS_12float_e4m3_tENS5_IJlSB_lEEESI_SJ_NS4_8TiledMMAINS4_8MMA_AtomIJNS4_4SM904GMMA30MMA_64x64x32_F32E4M3E4M3_SS_TNILNSN_7ScaleInE1ELSP_1EEEEEENS4_6LayoutINS5_IJNSA_ILi2EEESB_SB_EEENS5_IJSB_NSA_ILi0EEESV_EEEEENS5_IJNS4_10UnderscoreESY_SY_EEEEENS4_13SM90_TMA_LOADENS4_14ComposedLayoutINS4_7SwizzleILi3ELi4ELi3EEENS4_18smem_ptr_flag_bitsILi8EEENSS_INS5_IJNSA_ILi8EEESF_EEENS5_IJSF_SB_EEEEEEEvNS4_8identityES11_S1B_vS1C_EENS_8epilogue10collective6detail29Sm90TmaWarpSpecializedAdapterINS1F_15DefaultEpilogueISI_SJ_SJ_NS1E_6thread17LinearCombinationISI_Li1EffLNS1J_9ScaleType4KindE0ELNS_15FloatRoundStyleE2ESI_EENS1_15EpilogueDefaultEEEEEvvEEEEvNT_6ParamsE --------------------------
	.section	.text._ZN7cutlass13device_kernelINS_4gemm6kernel13GemmUniversalIN4cute5tupleIJiiiiEEENS1_10collective13CollectiveMmaINS1_37MainloopSm90TmaGmmaWarpSpecializedFP8ILi7ENS5_IJNS4_1CILi1EEESB_SB_EEENS1_35KernelTmaWarpSpecializedCooperativeEEENS5_IJNSA_ILi128EEENSA_ILi64EEESF_EEENS_12float_e4m3_tENS5_IJlSB_lEEESI_SJ_NS4_8TiledMMAINS4_8MMA_AtomIJNS4_4SM904GMMA30MMA_64x64x32_F32E4M3E4M3_SS_TNILNSN_7ScaleInE1ELSP_1EEEEEENS4_6LayoutINS5_IJNSA_ILi2EEESB_SB_EEENS5_IJSB_NSA_ILi0EEESV_EEEEENS5_IJNS4_10UnderscoreESY_SY_EEEEENS4_13SM90_TMA_LOADENS4_14ComposedLayoutINS4_7SwizzleILi3ELi4ELi3EEENS4_18smem_ptr_flag_bitsILi8EEENSS_INS5_IJNSA_ILi8EEESF_EEENS5_IJSF_SB_EEEEEEEvNS4_8identityES11_S1B_vS1C_EENS_8epilogue10collective6detail29Sm90TmaWarpSpecializedAdapterINS1F_15DefaultEpilogueISI_SJ_SJ_NS1E_6thread17LinearCombinationISI_Li1EffLNS1J_9ScaleType4KindE0ELNS_15FloatRoundStyleE2ESI_EENS1_15EpilogueDefaultEEEEEvvEEEEvNT_6ParamsE,"ax",@progbits
	.align	128
.text._ZN7cutlass13device_kernelINS_4gemm6kernel13GemmUniversalIN4cute5tupleIJiiiiEEENS1_10collective13CollectiveMmaINS1_37MainloopSm90TmaGmmaWarpSpecializedFP8ILi7ENS5_IJNS4_1CILi1EEESB_SB_EEENS1_35KernelTmaWarpSpecializedCooperativeEEENS5_IJNSA_ILi128EEENSA_ILi64EEESF_EEENS_12float_e4m3_tENS5_IJlSB_lEEESI_SJ_NS4_8TiledMMAINS4_8MMA_AtomIJNS4_4SM904GMMA30MMA_64x64x32_F32E4M3E4M3_SS_TNILNSN_7ScaleInE1ELSP_1EEEEEENS4_6LayoutINS5_IJNSA_ILi2EEESB_SB_EEENS5_IJSB_NSA_ILi0EEESV_EEEEENS5_IJNS4_10UnderscoreESY_SY_EEEEENS4_13SM90_TMA_LOADENS4_14ComposedLayoutINS4_7SwizzleILi3ELi4ELi3EEENS4_18smem_ptr_flag_bitsILi8EEENSS_INS5_IJNSA_ILi8EEESF_EEENS5_IJSF_SB_EEEEEEEvNS4_8identityES11_S1B_vS1C_EENS_8epilogue10collective6detail29Sm90TmaWarpSpecializedAdapterINS1F_15DefaultEpilogueISI_SJ_SJ_NS1E_6thread17LinearCombinationISI_Li1EffLNS1J_9ScaleType4KindE0ELNS_15FloatRoundStyleE2ESI_EENS1_15EpilogueDefaultEEEEEvvEEEEvNT_6ParamsE:
        .type           _ZN7cutlass13device_kernelINS_4gemm6kernel13GemmUniversalIN4cute5tupleIJiiiiEEENS1_10collective13CollectiveMmaINS1_37MainloopSm90TmaGmmaWarpSpecializedFP8ILi7ENS5_IJNS4_1CILi1EEESB_SB_EEENS1_35KernelTmaWarpSpecializedCooperativeEEENS5_IJNSA_ILi128EEENSA_ILi64EEESF_EEENS_12float_e4m3_tENS5_IJlSB_lEEESI_SJ_NS4_8TiledMMAINS4_8MMA_AtomIJNS4_4SM904GMMA30MMA_64x64x32_F32E4M3E4M3_SS_TNILNSN_7ScaleInE1ELSP_1EEEEEENS4_6LayoutINS5_IJNSA_ILi2EEESB_SB_EEENS5_IJSB_NSA_ILi0EEESV_EEEEENS5_IJNS4_10UnderscoreESY_SY_EEEEENS4_13SM90_TMA_LOADENS4_14ComposedLayoutINS4_7SwizzleILi3ELi4ELi3EEENS4_18smem_ptr_flag_bitsILi8EEENSS_INS5_IJNSA_ILi8EEESF_EEENS5_IJSF_SB_EEEEEEEvNS4_8identityES11_S1B_vS1C_EENS_8epilogue10collective6detail29Sm90TmaWarpSpecializedAdapterINS1F_15DefaultEpilogueISI_SJ_SJ_NS1E_6thread17LinearCombinationISI_Li1EffLNS1J_9ScaleType4KindE0ELNS_15FloatRoundStyleE2ESI_EENS1_15EpilogueDefaultEEEEEvvEEEEvNT_6ParamsE,@function
        .size           _ZN7cutlass13device_kernelINS_4gemm6kernel13GemmUniversalIN4cute5tupleIJiiiiEEENS1_10collective13CollectiveMmaINS1_37MainloopSm90TmaGmmaWarpSpecializedFP8ILi7ENS5_IJNS4_1CILi1EEESB_SB_EEENS1_35KernelTmaWarpSpecializedCooperativeEEENS5_IJNSA_ILi128EEENSA_ILi64EEESF_EEENS_12float_e4m3_tENS5_IJlSB_lEEESI_SJ_NS4_8TiledMMAINS4_8MMA_AtomIJNS4_4SM904GMMA30MMA_64x64x32_F32E4M3E4M3_SS_TNILNSN_7ScaleInE1ELSP_1EEEEEENS4_6LayoutINS5_IJNSA_ILi2EEESB_SB_EEENS5_IJSB_NSA_ILi0EEESV_EEEEENS5_IJNS4_10UnderscoreESY_SY_EEEEENS4_13SM90_TMA_LOADENS4_14ComposedLayoutINS4_7SwizzleILi3ELi4ELi3EEENS4_18smem_ptr_flag_bitsILi8EEENSS_INS5_IJNSA_ILi8EEESF_EEENS5_IJSF_SB_EEEEEEEvNS4_8identityES11_S1B_vS1C_EENS_8epilogue10collective6detail29Sm90TmaWarpSpecializedAdapterINS1F_15DefaultEpilogueISI_SJ_SJ_NS1E_6thread17LinearCombinationISI_Li1EffLNS1J_9ScaleType4KindE0ELNS_15FloatRoundStyleE2ESI_EENS1_15EpilogueDefaultEEEEEvvEEEEvNT_6ParamsE,(.L_x_143 - _ZN7cutlass13device_kernelINS_4gemm6kernel13GemmUniversalIN4cute5tupleIJiiiiEEENS1_10collective13CollectiveMmaINS1_37MainloopSm90TmaGmmaWarpSpecializedFP8ILi7ENS5_IJNS4_1CILi1EEESB_SB_EEENS1_35KernelTmaWarpSpecializedCooperativeEEENS5_IJNSA_ILi128EEENSA_ILi64EEESF_EEENS_12float_e4m3_tENS5_IJlSB_lEEESI_SJ_NS4_8TiledMMAINS4_8MMA_AtomIJNS4_4SM904GMMA30MMA_64x64x32_F32E4M3E4M3_SS_TNILNSN_7ScaleInE1ELSP_1EEEEEENS4_6LayoutINS5_IJNSA_ILi2EEESB_SB_EEENS5_IJSB_NSA_ILi0EEESV_EEEEENS5_IJNS4_10UnderscoreESY_SY_EEEEENS4_13SM90_TMA_LOADENS4_14ComposedLayoutINS4_7SwizzleILi3ELi4ELi3EEENS4_18smem_ptr_flag_bitsILi8EEENSS_INS5_IJNSA_ILi8EEESF_EEENS5_IJSF_SB_EEEEEEEvNS4_8identityES11_S1B_vS1C_EENS_8epilogue10collective6detail29Sm90TmaWarpSpecializedAdapterINS1F_15DefaultEpilogueISI_SJ_SJ_NS1E_6thread17LinearCombinationISI_Li1EffLNS1J_9ScaleType4KindE0ELNS_15FloatRoundStyleE2ESI_EENS1_15EpilogueDefaultEEEEEvvEEEEvNT_6ParamsE)
        .other          _ZN7cutlass13device_kernelINS_4gemm6kernel13GemmUniversalIN4cute5tupleIJiiiiEEENS1_10collective13CollectiveMmaINS1_37MainloopSm90TmaGmmaWarpSpecializedFP8ILi7ENS5_IJNS4_1CILi1EEESB_SB_EEENS1_35KernelTmaWarpSpecializedCooperativeEEENS5_IJNSA_ILi128EEENSA_ILi64EEESF_EEENS_12float_e4m3_tENS5_IJlSB_lEEESI_SJ_NS4_8TiledMMAINS4_8MMA_AtomIJNS4_4SM904GMMA30MMA_64x64x32_F32E4M3E4M3_SS_TNILNSN_7ScaleInE1ELSP_1EEEEEENS4_6LayoutINS5_IJNSA_ILi2EEESB_SB_EEENS5_IJSB_NSA_ILi0EEESV_EEEEENS5_IJNS4_10UnderscoreESY_SY_EEEEENS4_13SM90_TMA_LOADENS4_14ComposedLayoutINS4_7SwizzleILi3ELi4ELi3EEENS4_18smem_ptr_flag_bitsILi8EEENSS_INS5_IJNSA_ILi8EEESF_EEENS5_IJSF_SB_EEEEEEEvNS4_8identityES11_S1B_vS1C_EENS_8epilogue10collective6detail29Sm90TmaWarpSpecializedAdapterINS1F_15DefaultEpilogueISI_SJ_SJ_NS1E_6thread17LinearCombinationISI_Li1EffLNS1J_9ScaleType4KindE0ELNS_15FloatRoundStyleE2ESI_EENS1_15EpilogueDefaultEEEEEvvEEEEvNT_6ParamsE,@"STO_CUDA_ENTRY STV_DEFAULT"
_ZN7cutlass13device_kernelINS_4gemm6kernel13GemmUniversalIN4cute5tupleIJiiiiEEENS1_10collective13CollectiveMmaINS1_37MainloopSm90TmaGmmaWarpSpecializedFP8ILi7ENS5_IJNS4_1CILi1EEESB_SB_EEENS1_35KernelTmaWarpSpecializedCooperativeEEENS5_IJNSA_ILi128EEENSA_ILi64EEESF_EEENS_12float_e4m3_tENS5_IJlSB_lEEESI_SJ_NS4_8TiledMMAINS4_8MMA_AtomIJNS4_4SM904GMMA30MMA_64x64x32_F32E4M3E4M3_SS_TNILNSN_7ScaleInE1ELSP_1EEEEEENS4_6LayoutINS5_IJNSA_ILi2EEESB_SB_EEENS5_IJSB_NSA_ILi0EEESV_EEEEENS5_IJNS4_10UnderscoreESY_SY_EEEEENS4_13SM90_TMA_LOADENS4_14ComposedLayoutINS4_7SwizzleILi3ELi4ELi3EEENS4_18smem_ptr_flag_bitsILi8EEENSS_INS5_IJNSA_ILi8EEESF_EEENS5_IJSF_SB_EEEEEEEvNS4_8identityES11_S1B_vS1C_EENS_8epilogue10collective6detail29Sm90TmaWarpSpecializedAdapterINS1F_15DefaultEpilogueISI_SJ_SJ_NS1E_6thread17LinearCombinationISI_Li1EffLNS1J_9ScaleType4KindE0ELNS_15FloatRoundStyleE2ESI_EENS1_15EpilogueDefaultEEEEEvvEEEEvNT_6ParamsE:
[----:B------:R-:W-:Y:S01]  /*0000*/  LDC R1, c[0x0][0x28] ;  /* 0x00000a00ff017b82 */ /* 0x000fe20000000800 */
[----:B------:R-:W0:Y:S01]  /*0010*/  S2R R2, SR_TID.X ;  /* 0x0000000000027919 */ /* 0x000e220000002100 */
[----:B------:R-:W-:Y:S01]  /*0020*/  ELECT P0, URZ, PT ;  /* 0x00000000003f782f */ /* 0x000fe20003800000 */
[----:B------:R-:W-:Y:S01]  /*0030*/  BSSY B0, `(.L_x_0) ;  /* 0x000000f000007945 */ /* 0x000fe20003800000 */
[--C-:B0-----:R-:W-:Y:S02]  /*0040*/  SHF.R.U32.HI R0, RZ, 0x5, R2.reuse ;  /* 0x00000005ff007819 */ /* 0x101fe40000011602 */
[----:B------:R-:W-:-:S03]  /*0050*/  SHF.R.U32.HI R4, RZ, 0x7, R2 ;  /* 0x00000007ff047819 */ /* 0x000fc60000011602 */
[----:B------:R-:W0:Y:S04]  /*0060*/  SHFL.IDX PT, R3, R0, RZ, 0x1f ;  /* 0x00001fff00037589 */ /* 0x000e2800000e0000 */
[----:B------:R1:W2:Y:S01]  /*0070*/  SHFL.IDX PT, R7, R4, RZ, 0x1f ;  /* 0x00001fff04077589 */ /* 0x0002a200000e0000 */
[----:B0-----:R-:W-:-:S13]  /*0080*/  ISETP.NE.OR P0, PT, R3, RZ, !P0 ;  /* 0x000000ff0300720c */ /* 0x001fda0004705670 */
[----:B-12---:R-:W-:Y:S05]  /*0090*/  @P0 BRA `(.L_x_1) ;  /* 0x0000000000200947 */ /* 0x006fea0003800000 */
[----:B------:R-:W-:Y:S02]  /*00a0*/  ULDC.64 UR4, c[0x0][0x198] ;  /* 0x0000660000047ab9 */ /* 0x000fe40000000a00 */
[----:B------:R-:W-:Y:S02]  /*00b0*/  UIADD3 UR6, UP0, UR4, 0xf0, URZ ;  /* 0x000000f004067890 */ /* 0x000fe4000ff1e03f */
[----:B------:R-:W-:Y:S02]  /*00c0*/  UIADD3 UR4, UP1, UR4, 0x1f0, URZ ;  /* 0x000001f004047890 */ /* 0x000fe4000ff3e03f */
[----:B------:R-:W-:Y:S02]  /*00d0*/  UIADD3.X UR7, URZ, UR5, URZ, UP0, !UPT ;  /* 0x000000053f077290 */ /* 0x000fe400087fe43f */
[----:B------:R-:W-:-:S07]  /*00e0*/  UIADD3.X UR5, URZ, UR5, URZ, UP1, !UPT ;  /* 0x000000053f057290 */ /* 0x000fce0008ffe43f */
[----:B------:R0:W-:Y:S02]  /*00f0*/  UTMACCTL.PF [UR6] ;  /* 0x00000000060079b9 */ /* 0x0001e40008040000 */
[----:B------:R0:W-:Y:S02]  /*0100*/  UTMACCTL.PF [UR4] ;  /* 0x00000000040079b9 */ /* 0x0001e40008040000 */
[----:B0-----:R-:W-:Y:S01]  /*0110*/  NOP ;  /* 0x0000000000007918 */ /* 0x001fe20000000000 */
.L_x_1:
[----:B------:R-:W-:Y:S05]  /*0120*/  BSYNC B0 ;  /* 0x0000000000007941 */ /* 0x000fea0003800000 */
.L_x_0:
[----:B------:R-:W0:Y:S02]  /*0130*/  SHFL.IDX PT, R4, R0, RZ, 0x1f ;  /* 0x00001fff00047589 */ /* 0x000e2400000e0000 */
[----:B0-----:R-:W-:-:S13]  /*0140*/  ISETP.NE.AND P0, PT, R4, RZ, PT ;  /* 0x000000ff0400720c */ /* 0x001fda0003f05270 */
[----:B------:R-:W-:Y:S05]  /*0150*/  @P0 BRA `(.L_x_2) ;  /* 0x0000000000700947 */ /* 0x000fea0003800000 */
[----:B------:R-:W0:Y:S01]  /*0160*/  S2UR UR8, SR_CgaCtaId ;  /* 0x00000000000879c3 */ /* 0x000e220000008800 */
[----:B------:R-:W-:Y:S01]  /*0170*/  UMOV UR4, 0x400 ;  /* 0x0000040000047882 */ /* 0x000fe20000000000 */
[----:B------:R-:W-:Y:S01]  /*0180*/  UMOV UR5, 0x1 ;  /* 0x0000000100057882 */ /* 0x000fe20000000000 */
[----:B------:R-:W-:Y:S01]  /*0190*/  UMOV UR6, 0x100 ;  /* 0x0000010000067882 */ /* 0x000fe20000000000 */
[----:B------:R-:W-:Y:S01]  /*01a0*/  ELECT P0, URZ, PT ;  /* 0x00000000003f782f */ /* 0x000fe20003800000 */
[----:B------:R-:W-:-:S04]  /*01b0*/  UIADD3 UR6, -UR6, 0x100000, URZ ;  /* 0x0010000006067890 */ /* 0x000fc8000fffe13f */
[----:B------:R-:W-:Y:S02]  /*01c0*/  USHF.L.U32 UR7, UR6, 0xb, URZ ;  /* 0x0000000b06077899 */ /* 0x000fe4000800063f */
[----:B------:R-:W-:Y:S02]  /*01d0*/  USHF.L.U32 UR6, UR6, 0x1, URZ ;  /* 0x0000000106067899 */ /* 0x000fe4000800063f */
[----:B0-----:R-:W-:Y:S02]  /*01e0*/  ULEA UR8, UR8, UR4, 0x18 ;  /* 0x0000000408087291 */ /* 0x001fe4000f8ec03f */
[----:B------:R-:W-:-:S04]  /*01f0*/  UIADD3 UR4, -UR5, 0x100000, URZ ;  /* 0x0010000005047890 */ /* 0x000fc8000fffe13f */
[----:B------:R-:W-:Y:S02]  /*0200*/  USHF.L.U32 UR5, UR4, 0xb, URZ ;  /* 0x0000000b04057899 */ /* 0x000fe4000800063f */
[----:B------:R-:W-:Y:S01]  /*0210*/  USHF.L.U32 UR4, UR4, 0x1, URZ ;  /* 0x0000000104047899 */ /* 0x000fe2000800063f */
[----:B------:R-:W0:Y:S11]  /*0220*/  FENCE.VIEW.ASYNC.S ;  /* 0x00000000000073c6 */ /* 0x000e360000000000 */
[----:B0-----:R0:W1:Y:S01]  /*0230*/  SYNCS.EXCH.64 URZ, [UR8], UR4 ;  /* 0x00000004083f75b2 */ /* 0x0010620008000100 */
[----:B------:R0:W2:Y:S01]  /*0240*/  SYNCS.EXCH.64 URZ, [UR8+0x38], UR6 ;  /* 0x00003806083f75b2 */ /* 0x0000a20008000100 */
[----:B------:R0:W3:Y:S01]  /*0250*/  SYNCS.EXCH.64 URZ, [UR8+0x8], UR4 ;  /* 0x00000804083f75b2 */ /* 0x0000e20008000100 */
[----:B------:R0:W4:Y:S01]  /*0260*/  SYNCS.EXCH.64 URZ, [UR8+0x40], UR6 ;  /* 0x00004006083f75b2 */ /* 0x0001220008000100 */
[----:B------:R0:W0:Y:S01]  /*0270*/  SYNCS.EXCH.64 URZ, [UR8+0x10], UR4 ;  /* 0x00001004083f75b2 */ /* 0x0000220008000100 */
        /* <DEDUP_REMOVED lines=9> */
[----:B------:R-:W-:Y:S01]  /*0310*/  NOP ;  /* 0x0000000000007918 */ /* 0x000fe20000000000 */
.L_x_2:
[----:B------:R-:W5:Y:S01]  /*0320*/  SHFL.IDX PT, R0, R0, RZ, 0x1f ;  /* 0x00001fff00007589 */ /* 0x000f6200000e0000 */
[----:B------:R-:W1:Y:S01]  /*0330*/  LDC R4, c[0x0][0x65c] ;  /* 0x00019700ff047b82 */ /* 0x000e620000000800 */
[----:B------:R-:W-:Y:S02]  /*0340*/  ELECT P0, URZ, PT ;  /* 0x00000000003f782f */ /* 0x000fe40003800000 */
[----:B------:R-:W-:Y:S01]  /*0350*/  ISETP.NE.AND P2, PT, R7, RZ, PT ;  /* 0x000000ff0700720c */ /* 0x000fe20003f45270 */
[----:B------:R-:W2:Y:S01]  /*0360*/  S2R R8, SR_CTAID.Y ;  /* 0x0000000000087919 */ /* 0x000ea20000002600 */
[----:B0-----:R-:W-:Y:S01]  /*0370*/  UMOV UR4, 0x20 ;  /* 0x0000002000047882 */ /* 0x001fe20000000000 */
[----:B------:R-:W-:Y:S01]  /*0380*/  NOP ;  /* 0x0000000000007918 */ /* 0x000fe20000000000 */
[----:B------:R-:W-:Y:S01]  /*0390*/  NOP ;  /* 0x0000000000007918 */ /* 0x000fe20000000000 */
[----:B------:R-:W0:Y:S01]  /*03a0*/  S2R R6, SR_CTAID.X ;  /* 0x0000000000067919 */ /* 0x000e220000002500 */
[----:B-----5:R-:W-:-:S02]  /*03b0*/  ISETP.NE.OR P0, PT, R0, RZ, !P0 ;  /* 0x000000ff0000720c */ /* 0x020fc40004705670 */
[----:B-1----:R-:W-:Y:S02]  /*03c0*/  ISETP.NE.AND P4, PT, R4, 0x1, PT ;  /* 0x000000010400780c */ /* 0x002fe40003f85270 */
[----:B------:R-:W-:-:S04]  /*03d0*/  SHF.R.S32.HI R4, RZ, 0x1f, R3 ;  /* 0x0000001fff047819 */ /* 0x000fc80000011403 */
[----:B------:R-:W-:-:S04]  /*03e0*/  LEA.HI R4, R4, R3, RZ, 0x2 ;  /* 0x0000000304047211 */ /* 0x000fc800078f10ff */
[----:B------:R-:W-:Y:S01]  /*03f0*/  LOP3.LUT R4, R4, 0xfffffffc, RZ, 0xc0, !PT ;  /* 0xfffffffc04047812 */ /* 0x000fe200078ec0ff */
[----:B------:R-:W-:Y:S01]  /*0400*/  VOTEU.ALL UP0, P0 ;  /* 0x00000000003f7886 */ /* 0x000fe20000000000 */
[----:B------:R-:W-:Y:S01]  /*0410*/  VOTEU.ALL UP1, P0 ;  /* 0x00000000003f7886 */ /* 0x000fe20000020000 */
[----:B------:R-:W0:Y:S01]  /*0420*/  @P4 LDC R9, c[0x0][0x10] ;  /* 0x00000400ff094b82 */ /* 0x000e220000000800 */
[----:B------:R-:W-:Y:S02]  /*0430*/  @P4 IMAD.MOV.U32 R5, RZ, RZ, RZ ;  /* 0x000000ffff054224 */ /* 0x000fe400078e00ff */
[----:B------:R-:W-:Y:S01]  /*0440*/  IMAD.IADD R3, R3, 0x1, -R4 ;  /* 0x0000000103037824 */ /* 0x000fe200078e0a04 */
[----:B------:R-:W-:Y:S01]  /*0450*/  @!UP0 UMOV UR6, 0x400 ;  /* 0x0000040000068882 */ /* 0x000fe20000000000 */
[----:B------:R-:W-:-:S04]  /*0460*/  @!UP0 UIADD3 UR4, -UR4, 0x100000, URZ ;  /* 0x0010000004048890 */ /* 0x000fc8000fffe13f */
[----:B------:R-:W-:Y:S02]  /*0470*/  @!UP0 USHF.L.U32 UR5, UR4, 0xb, URZ ;  /* 0x0000000b04058899 */ /* 0x000fe4000800063f */
[----:B------:R-:W-:Y:S01]  /*0480*/  @!UP0 USHF.L.U32 UR4, UR4, 0x1, URZ ;  /* 0x0000000104048899 */ /* 0x000fe2000800063f */
[----:B--2---:R-:W-:Y:S01]  /*0490*/  @P4 IMAD.MOV.U32 R4, RZ, RZ, R8 ;  /* 0x000000ffff044224 */ /* 0x004fe200078e0008 */
[----:B------:R-:W1:Y:S01]  /*04a0*/  @!UP0 S2UR UR7, SR_CgaCtaId ;  /* 0x00000000000789c3 */ /* 0x000e620000008800 */
[----:B------:R-:W-:-:S07]  /*04b0*/  @P4 IMAD.MOV.U32 R13, RZ, RZ, RZ ;  /* 0x000000ffff0d4224 */ /* 0x000fce00078e00ff */
[----:B------:R-:W2:Y:S01]  /*04c0*/  @!P4 LDC R11, c[0x0][0xc] ;  /* 0x00000300ff0bcb82 */ /* 0x000ea20000000800 */
[----:B0-----:R-:W-:-:S04]  /*04d0*/  @P4 IMAD.WIDE.U32 R4, R6, R9, R4 ;  /* 0x0000000906044225 */ /* 0x001fc800078e0004 */
[----:B------:R-:W-:Y:S02]  /*04e0*/  VIADD R9, R7, 0xffffffff ;  /* 0xffffffff07097836 */ /* 0x000fe40000000000 */
[----:B------:R-:W-:Y:S01]  /*04f0*/  @P4 IMAD.MOV.U32 R0, RZ, RZ, R4 ;  /* 0x000000ffff004224 */ /* 0x000fe200078e0004 */
[----:B-1----:R-:W-:Y:S02]  /*0500*/  @!UP0 ULEA UR6, UR7, UR6, 0x18 ;  /* 0x0000000607068291 */ /* 0x002fe4000f8ec03f */
[----:B------:R-:W-:Y:S01]  /*0510*/  ISETP.GE.U32.AND P1, PT, R9, 0x2, PT ;  /* 0x000000020900780c */ /* 0x000fe20003f26070 */
[----:B------:R-:W-:Y:S01]  /*0520*/  VOTEU.ALL UP0, P0 ;  /* 0x00000000003f7886 */ /* 0x000fe20000000000 */
[----:B------:R-:W-:Y:S01]  /*0530*/  ISETP.NE.AND P0, PT, R3, 0x3, PT ;  /* 0x000000030300780c */ /* 0x000fe20003f05270 */
[----:B------:R-:W-:-:S03]  /*0540*/  @P4 IMAD.IADD R5, R5, 0x1, R13 ;  /* 0x0000000105054824 */ /* 0x000fc600078e020d */
[----:B------:R-:W-:-:S04]  /*0550*/  ISETP.EQ.OR P0, PT, R3, RZ, !P0 ;  /* 0x000000ff0300720c */ /* 0x000fc80004702670 */
[----:B------:R-:W-:Y:S01]  /*0560*/  ISETP.EQ.AND P0, PT, R7, RZ, P0 ;  /* 0x000000ff0700720c */ /* 0x000fe20000702270 */
[----:B------:R-:W-:Y:S01]  /*0570*/  IMAD.MOV.U32 R7, RZ, RZ, RZ ;  /* 0x000000ffff077224 */ /* 0x000fe200078e00ff */
[----:B------:R-:W0:Y:S02]  /*0580*/  FENCE.VIEW.ASYNC.S ;  /* 0x00000000000073c6 */ /* 0x000e240000000000 */
[----:B0-----:R0:W3:Y:S01]  /*0590*/  @!UP0 SYNCS.EXCH.64 URZ, [UR6+0x80], UR4 ;  /* 0x00008004063f85b2 */ /* 0x0010e20008000100 */
[----:B------:R-:W-:Y:S01]  /*05a0*/  SEL R4, RZ, 0x1, !P0 ;  /* 0x00000001ff047807 */ /* 0x000fe20004000000 */
[----:B--2---:R-:W-:-:S03]  /*05b0*/  @!P4 IMAD.WIDE.U32 R10, R11, R8, R6 ;  /* 0x000000080b0ac225 */ /* 0x004fc600078e0006 */
[----:B------:R-:W-:Y:S01]  /*05c0*/  SEL R4, R4, 0x2, P1 ;  /* 0x0000000204047807 */ /* 0x000fe20000800000 */
[----:B------:R-:W-:Y:S02]  /*05d0*/  @!P4 IMAD.MOV.U32 R0, RZ, RZ, R10 ;  /* 0x000000ffff00c224 */ /* 0x000fe400078e000a */
[----:B------:R-:W-:Y:S01]  /*05e0*/  @!P4 IMAD.MOV.U32 R5, RZ, RZ, R11 ;  /* 0x000000ffff05c224 */ /* 0x000fe200078e000b */
[----:B------:R0:W3:Y:S01]  /*05f0*/  @!UP1 SYNCS.EXCH.64 URZ, [UR6+0x88], UR4 ;  /* 0x00008804063f95b2 */ /* 0x0000e20008000100 */
[----:B------:R-:W-:Y:S01]  /*0600*/  NOP ;  /* 0x0000000000007918 */ /* 0x000fe20000000000 */
[----:B---34-:R-:W-:Y:S06]  /*0610*/  BAR.SYNC.DEFER_BLOCKING 0x0 ;  /* 0x0000000000007b1d */ /* 0x018fec0000010000 */
[----:B------:R-:W-:Y:S05]  /*0620*/  @!P2 BRA `(.L_x_3) ;  /* 0x0000004c0090a947 */ /* 0x000fea0003800000 */
[----:B------:R-:W-:-:S13]  /*0630*/  ISETP.GT.U32.AND P0, PT, R9, 0x1, PT ;  /* 0x000000010900780c */ /* 0x000fda0003f04070 */
[----:B0-----:R-:W-:Y:S05]  /*0640*/  @P0 EXIT ;  /* 0x000000000000094d */ /* 0x001fea0003800000 */
[----:B------:R-:W-:Y:S01]  /*0650*/  ULDC.64 UR4, c[0x0][0x650] ;  /* 0x0001940000047ab9 */ /* 0x000fe20000000a00 */
[----:B------:R-:W-:Y:S01]  /*0660*/  PRMT R9, RZ, 0x7610, R9 ;  /* 0x00007610ff097816 */ /* 0x000fe20000000009 */
[----:B------:R-:W-:Y:S01]  /*0670*/  IMAD.MOV.U32 R16, RZ, RZ, -0x1 ;  /* 0xffffffffff107424 */ /* 0x000fe200078e00ff */
[----:B------:R-:W-:Y:S01]  /*0680*/  ISETP.GE.U32.AND P0, PT, R0, UR4, PT ;  /* 0x0000000400007c0c */ /* 0x000fe2000bf06070 */
[----:B------:R-:W-:Y:S02]  /*0690*/  IMAD.MOV.U32 R12, RZ, RZ, -0x1 ;  /* 0xffffffffff0c7424 */ /* 0x000fe400078e00ff */
[----:B------:R-:W-:Y:S01]  /*06a0*/  IMAD.MOV.U32 R69, RZ, RZ, -0x1 ;  /* 0xffffffffff457424 */ /* 0x000fe200078e00ff */
[----:B------:R-:W-:-:S13]  /*06b0*/  ISETP.GE.U32.AND.EX P0, PT, R5, UR5, PT, P0 ;  /* 0x0000000505007c0c */ /* 0x000fda000bf06100 */
[----:B------:R-:W-:Y:S05]  /*06c0*/  @P0 BRA `(.L_x_4) ;  /* 0x0000000400600947 */ /* 0x000fea0003800000 */
[----:B------:R-:W0:Y:S01]  /*06d0*/  LDC.64 R16, c[0x0][0x628] ;  /* 0x00018a00ff107b82 */ /* 0x000e220000000a00 */
[----:B------:R-:W-:Y:S02]  /*06e0*/  IMAD.MOV.U32 R10, RZ, RZ, R0 ;  /* 0x000000ffff0a7224 */ /* 0x000fe400078e0000 */
[----:B------:R-:W-:-:S05]  /*06f0*/  IMAD.MOV.U32 R11, RZ, RZ, R5 ;  /* 0x000000ffff0b7224 */ /* 0x000fca00078e0005 */
[----:B------:R-:W1:Y:S08]  /*0700*/  LDC R18, c[0x0][0x630] ;  /* 0x00018c00ff127b82 */ /* 0x000e700000000800 */
[----:B------:R-:W2:Y:S01]  /*0710*/  LDC.64 R20, c[0x0][0x620] ;  /* 0x00018800ff147b82 */ /* 0x000ea20000000a00 */
[----:B0-----:R-:W-:-:S04]  /*0720*/  ISETP.NE.U32.AND P0, PT, R16, RZ, PT ;  /* 0x000000ff1000720c */ /* 0x001fc80003f05070 */
[----:B------:R-:W-:-:S13]  /*0730*/  ISETP.NE.AND.EX P0, PT, R17, RZ, PT, P0 ;  /* 0x000000ff1100720c */ /* 0x000fda0003f05300 */
[----:B-12---:R-:W-:Y:S05]  /*0740*/  @!P0 BRA `(.L_x_5) ;  /* 0x0000000000288947 */ /* 0x006fea0003800000 */
[----:B------:R-:W0:Y:S02]  /*0750*/  LDC R3, c[0x0][0x634] ;  /* 0x00018d00ff037b82 */ /* 0x000e240000000800 */
[----:B0-----:R-:W-:-:S05]  /*0760*/  IADD3 R3, P0, R0, R3, RZ ;  /* 0x0000000300037210 */ /* 0x001fca0007f1e0ff */
[----:B------:R-:W-:-:S04]  /*0770*/  IMAD.X R9, RZ, RZ, R5, P0 ;  /* 0x000000ffff097224 */ /* 0x000fc800000e0605 */
[----:B------:R-:W-:-:S04]  /*0780*/  IMAD.WIDE.U32 R10, R9, R16, RZ ;  /* 0x00000010090a7225 */ /* 0x000fc800078e00ff */
[----:B------:R-:W-:-:S04]  /*0790*/  IMAD.WIDE.U32 R12, P0, R3, R17, R10 ;  /* 0x00000011030c7225 */ /* 0x000fc8000780000a */
[----:B------:R-:W-:-:S04]  /*07a0*/  IMAD.WIDE.U32 R10, R3, R16, RZ ;  /* 0x00000010030a7225 */ /* 0x000fc800078e00ff */
[----:B------:R-:W-:Y:S01]  /*07b0*/  IMAD.X R15, RZ, RZ, RZ, P0 ;  /* 0x000000ffff0f7224 */ /* 0x000fe200000e06ff */
[----:B------:R-:W-:Y:S01]  /*07c0*/  IADD3 RZ, P0, R11, R12, RZ ;  /* 0x0000000c0bff7210 */ /* 0x000fe20007f1e0ff */
[----:B------:R-:W-:-:S04]  /*07d0*/  IMAD.MOV.U32 R14, RZ, RZ, R13 ;  /* 0x000000ffff0e7224 */ /* 0x000fc800078e000d */
[----:B------:R-:W-:-:S08]  /*07e0*/  IMAD.WIDE.U32.X R10, R9, R17, R14, P0 ;  /* 0x00000011090a7225 */ /* 0x000fd000000e040e */
.L_x_5:
[-CC-:B------:R-:W-:Y:S01]  /*07f0*/  SHF.R.U64 R69, R10, R18.reuse, R11.reuse ;  /* 0x000000120a457219 */ /* 0x180fe2000000120b */
[----:B------:R-:W0:Y:S01]  /*0800*/  LDC.64 R22, c[0x0][0x640] ;  /* 0x00019000ff167b82 */ /* 0x000e220000000a00 */
[----:B------:R-:W-:Y:S01]  /*0810*/  SHF.R.U32.HI R7, RZ, R18, R11 ;  /* 0x00000012ff077219 */ /* 0x000fe2000001160b */
[----:B------:R-:W-:Y:S01]  /*0820*/  ULDC UR4, c[0x0][0x150] ;  /* 0x0000540000047ab9 */ /* 0x000fe20000000800 */
[----:B------:R-:W-:Y:S01]  /*0830*/  IADD3 R9, P0, RZ, -R69, RZ ;  /* 0x80000045ff097210 */ /* 0x000fe20007f1e0ff */
[----:B------:R-:W-:Y:S01]  /*0840*/  IMAD.MOV.U32 R10, RZ, RZ, R0 ;  /* 0x000000ffff0a7224 */ /* 0x000fe200078e0000 */
[----:B------:R-:W-:Y:S01]  /*0850*/  I2FP.F32.U32 R3, R6 ;  /* 0x0000000600037245 */ /* 0x000fe20000201000 */
[----:B------:R-:W-:Y:S02]  /*0860*/  IMAD.MOV.U32 R11, RZ, RZ, R5 ;  /* 0x000000ffff0b7224 */ /* 0x000fe400078e0005 */
[----:B------:R-:W1:Y:S01]  /*0870*/  LDC R14, c[0x0][0x618] ;  /* 0x00018600ff0e7b82 */ /* 0x000e620000000800 */
[----:B------:R-:W-:-:S02]  /*0880*/  IMAD.X R13, RZ, RZ, ~R7, P0 ;  /* 0x000000ffff0d7224 */ /* 0x000fc400000e0e07 */
[----:B------:R-:W-:Y:S01]  /*0890*/  FMUL R3, R3, UR4 ;  /* 0x0000000403037c20 */ /* 0x000fe20008400000 */
[----:B------:R-:W-:Y:S01]  /*08a0*/  IMAD.WIDE.U32 R10, R9, R20, R10 ;  /* 0x00000014090a7225 */ /* 0x000fe200078e000a */
[----:B------:R-:W-:-:S03]  /*08b0*/  ULDC UR4, c[0x0][0x154] ;  /* 0x0000550000047ab9 */ /* 0x000fc60000000800 */
[----:B------:R-:W-:Y:S01]  /*08c0*/  IMAD R12, R13, R20, RZ ;  /* 0x000000140d0c7224 */ /* 0x000fe200078e02ff */
[----:B------:R-:W2:Y:S01]  /*08d0*/  LDC R7, c[0x0][0x144] ;  /* 0x00005100ff077b82 */ /* 0x000ea20000000800 */
[----:B------:R-:W3:Y:S01]  /*08e0*/  F2I.U32.TRUNC.NTZ R3, R3 ;  /* 0x0000000300037305 */ /* 0x000ee2000020f000 */
[----:B------:R-:W-:Y:S02]  /*08f0*/  IMAD.MOV.U32 R13, RZ, RZ, -0x1 ;  /* 0xffffffffff0d7424 */ /* 0x000fe400078e00ff */
[----:B------:R-:W-:-:S04]  /*0900*/  IMAD R9, R9, R21, R12 ;  /* 0x0000001509097224 */ /* 0x000fc800078e020c */
[----:B------:R-:W4:Y:S01]  /*0910*/  LDC R18, c[0x0][0x608] ;  /* 0x00018200ff127b82 */ /* 0x000f220000000800 */
[----:B------:R-:W-:Y:S01]  /*0920*/  IMAD.IADD R11, R11, 0x1, R9 ;  /* 0x000000010b0b7824 */ /* 0x000fe200078e0209 */
[----:B0-----:R-:W-:Y:S02]  /*0930*/  ISETP.NE.U32.AND P0, PT, R22, RZ, PT ;  /* 0x000000ff1600720c */ /* 0x001fe40003f05070 */
[----:B------:R-:W-:Y:S02]  /*0940*/  I2FP.F32.U32 R9, R8 ;  /* 0x0000000800097245 */ /* 0x000fe40000201000 */
[----:B------:R-:W-:Y:S02]  /*0950*/  ISETP.NE.AND.EX P0, PT, R23, RZ, PT, P0 ;  /* 0x000000ff1700720c */ /* 0x000fe40003f05300 */
[----:B------:R-:W0:Y:S01]  /*0960*/  LDC R12, c[0x0][0x658] ;  /* 0x00019600ff0c7b82 */ /* 0x000e220000000800 */
[-C--:B-1----:R-:W-:Y:S01]  /*0970*/  SHF.R.U64 R16, R10, R14.reuse, R11 ;  /* 0x0000000e0a107219 */ /* 0x082fe2000000120b */
[----:B---3--:R-:W-:Y:S01]  /*0980*/  IMAD.MOV R10, RZ, RZ, -R3 ;  /* 0x000000ffff0a7224 */ /* 0x008fe200078e0a03 */
[----:B------:R-:W-:-:S05]  /*0990*/  SHF.R.U32.HI R11, RZ, R14, R11 ;  /* 0x0000000eff0b7219 */ /* 0x000fca000001160b */
[----:B------:R-:W1:Y:S01]  /*09a0*/  LDC R17, c[0x0][0x148] ;  /* 0x00005200ff117b82 */ /* 0x000e620000000800 */
[----:B--2---:R-:W-:Y:S02]  /*09b0*/  IMAD R3, R7, R10, R6 ;  /* 0x0000000a07037224 */ /* 0x004fe400078e0206 */
[----:B------:R-:W-:-:S04]  /*09c0*/  FMUL R7, R9, UR4 ;  /* 0x0000000409077c20 */ /* 0x000fc80008400000 */
[----:B------:R2:W3:Y:S01]  /*09d0*/  F2I.U32.TRUNC.NTZ R15, R7 ;  /* 0x00000007000f7305 */ /* 0x0004e2000020f000 */
[----:B------:R-:W1:Y:S01]  /*09e0*/  LDC R21, c[0x0][0x600] ;  /* 0x00018000ff157b82 */ /* 0x000e620000000800 */
[-CC-:B----4-:R-:W-:Y:S02]  /*09f0*/  SHF.R.U64 R27, R16, R18.reuse, R11.reuse ;  /* 0x00000012101b7219 */ /* 0x190fe4000000120b */
[----:B------:R-:W-:Y:S01]  /*0a00*/  SHF.R.U32.HI R9, RZ, R18, R11 ;  /* 0x00000012ff097219 */ /* 0x000fe2000001160b */
[----:B------:R-:W-:-:S04]  /*0a10*/  IMAD.MOV.U32 R11, RZ, RZ, 0x1 ;  /* 0x00000001ff0b7424 */ /* 0x000fc800078e00ff */
[----:B------:R-:W4:Y:S01]  /*0a20*/  LDC R20, c[0x0][0x648] ;  /* 0x00019200ff147b82 */ /* 0x000f220000000800 */
[-C--:B0-----:R-:W-:Y:S02]  /*0a30*/  SHF.L.U32 R6, R13, R12.reuse, RZ ;  /* 0x0000000c0d067219 */ /* 0x081fe400000006ff */
[-CC-:B------:R-:W-:Y:S02]  /*0a40*/  SHF.R.U64 R18, R27, R12.reuse, R9.reuse ;  /* 0x0000000c1b127219 */ /* 0x180fe40000001209 */
[----:B------:R-:W-:Y:S02]  /*0a50*/  SHF.R.U32.HI R19, RZ, R12, R9 ;  /* 0x0000000cff137219 */ /* 0x000fe40000011609 */
[----:B------:R-:W-:Y:S01]  /*0a60*/  LOP3.LUT R14, RZ, R6, RZ, 0x33, !PT ;  /* 0x00000006ff0e7212 */ /* 0x000fe200078e33ff */
[----:B------:R-:W0:Y:S01]  /*0a70*/  LDC R25, c[0x0][0x638] ;  /* 0x00018e00ff197b82 */ /* 0x000e220000000800 */
[----:B------:R-:W-:Y:S01]  /*0a80*/  SHF.L.U32 R9, R11, R12, RZ ;  /* 0x0000000c0b097219 */ /* 0x000fe200000006ff */
[----:B------:R-:W-:-:S02]  /*0a90*/  IMAD.MOV.U32 R6, RZ, RZ, R18 ;  /* 0x000000ffff067224 */ /* 0x000fc400078e0012 */
[----:B--2---:R-:W-:-:S04]  /*0aa0*/  IMAD.MOV.U32 R7, RZ, RZ, R19 ;  /* 0x000000ffff077224 */ /* 0x004fc800078e0013 */
[----:B------:R-:W2:Y:S01]  /*0ab0*/  LDC R24, c[0x0][0x610] ;  /* 0x00018400ff187b82 */ /* 0x000ea20000000800 */
[----:B---3--:R-:W-:Y:S05]  /*0ac0*/  @!P0 BRA `(.L_x_6) ;  /* 0x0000000000288947 */ /* 0x008fea0003800000 */
[----:B------:R-:W3:Y:S02]  /*0ad0*/  LDC R13, c[0x0][0x64c] ;  /* 0x00019300ff0d7b82 */ /* 0x000ee40000000800 */
[----:B---3--:R-:W-:-:S05]  /*0ae0*/  IADD3 R13, P0, R18, R13, RZ ;  /* 0x0000000d120d7210 */ /* 0x008fca0007f1e0ff */
        /* <DEDUP_REMOVED lines=8> */
.L_x_6:
[----:B----4-:R-:W-:Y:S01]  /*0b70*/  SHF.R.U64 R6, R6, R20, R7 ;  /* 0x0000001406067219 */ /* 0x010fe20000001207 */
[----:B-1----:R-:W-:Y:S01]  /*0b80*/  VIADD R7, R21, 0xffffffff ;  /* 0xffffffff15077836 */ /* 0x002fe20000000000 */
[----:B------:R-:W-:Y:S01]  /*0b90*/  LOP3.LUT R14, R27, R14, RZ, 0xc0, !PT ;  /* 0x0000000e1b0e7212 */ /* 0x000fe200078ec0ff */
[----:B------:R-:W-:Y:S02]  /*0ba0*/  IMAD.MOV R15, RZ, RZ, -R15 ;  /* 0x000000ffff0f7224 */ /* 0x000fe400078e0a0f */
[----:B------:R-:W-:Y:S01]  /*0bb0*/  IMAD.MOV R10, RZ, RZ, -R6 ;  /* 0x000000ffff0a7224 */ /* 0x000fe200078e0a06 */
[----:B------:R-:W-:Y:S01]  /*0bc0*/  LOP3.LUT R7, R16, R7, RZ, 0xc0, !PT ;  /* 0x0000000710077212 */ /* 0x000fe200078ec0ff */
[----:B------:R-:W-:Y:S02]  /*0bd0*/  IMAD R14, R9, R6, R14 ;  /* 0x00000006090e7224 */ /* 0x000fe400078e020e */
[----:B------:R-:W-:Y:S02]  /*0be0*/  @P4 IMAD R3, R17, R15, R8 ;  /* 0x0000000f11034224 */ /* 0x000fe400078e0208 */
[----:B0-----:R-:W-:-:S02]  /*0bf0*/  IMAD R6, R10, R25, R18 ;  /* 0x000000190a067224 */ /* 0x001fc400078e0212 */
[----:B--2---:R-:W-:Y:S02]  /*0c00*/  IMAD R3, R14, R24, R3 ;  /* 0x000000180e037224 */ /* 0x004fe400078e0203 */
[----:B------:R-:W-:Y:S02]  /*0c10*/  IMAD R6, R6, R21, R7 ;  /* 0x0000001506067224 */ /* 0x000fe400078e0207 */
[----:B------:R-:W-:-:S03]  /*0c20*/  IMAD.MOV.U32 R9, RZ, RZ, 0x1 ;  /* 0x00000001ff097424 */ /* 0x000fc600078e00ff */
[----:B------:R-:W-:Y:S02]  /*0c30*/  SEL R12, R6, R3, !P4 ;  /* 0x00000003060c7207 */ /* 0x000fe40006000000 */
[----:B------:R-:W-:-:S07]  /*0c40*/  SEL R16, R3, R6, !P4 ;  /* 0x0000000603107207 */ /* 0x000fce0006000000 */
.L_x_4:
[----:B------:R-:W-:-:S08]  /*0c50*/  NOP ;  /* 0x0000000000007918 */ /* 0x000fd00000000000 */
[----:B------:R-:W0:Y:S02]  /*0c60*/  USETMAXREG.TRY_ALLOC.CTAPOOL UP0, 0xe8 ;  /* 0x000000e8000079c8 */ /* 0x000e240008000600 */
[----:B0-----:R-:W-:-:S13]  /*0c70*/  PLOP3.LUT P0, PT, PT, PT, UP0, 0x80, 0x0 ;  /* 0x000000000000781c */ /* 0x001fda0003f0f008 */
[----:B------:R-:W-:Y:S05]  /*0c80*/  @!P0 BRA `(.L_x_4) ;  /* 0xfffffffc00f08947 */ /* 0x000fea000383ffff */
[----:B------:R-:W-:Y:S01]  /*0c90*/  ULDC.64 UR4, c[0x0][0x598] ;  /* 0x0001660000047ab9 */ /* 0x000fe20000000a00 */
[----:B------:R-:W-:Y:S01]  /*0ca0*/  ULDC.64 UR16, c[0x0][0x208] ;  /* 0x0000820000107ab9 */ /* 0x000fe20000000a00 */
[----:B------:R-:W-:-:S04]  /*0cb0*/  ISETP.NE.U32.AND P0, PT, RZ, UR4, PT ;  /* 0x00000004ff007c0c */ /* 0x000fc8000bf05070 */
[----:B------:R-:W-:-:S13]  /*0cc0*/  ISETP.NE.AND.EX P0, PT, RZ, UR5, PT, P0 ;  /* 0x00000005ff007c0c */ /* 0x000fda000bf05300 */
[----:B------:R-:W-:Y:S05]  /*0cd0*/  @!P0 BRA `(.L_x_7) ;  /* 0x00000000001c8947 */ /* 0x000fea0003800000 */
[----:B------:R-:W0:Y:S02]  /*0ce0*/  LDC.64 R6, c[0x0][0x598] ;  /* 0x00016600ff067b82 */ /* 0x000e240000000a00 */
[----:B0-----:R-:W2:Y:S02]  /*0cf0*/  LDG.E.64 R6, desc[UR16][R6.64] ;  /* 0x0000001006067981 */ /* 0x001ea4000c1e1b00 */
[----:B--2---:R-:W-:-:S04]  /*0d00*/  ISETP.NE.U32.AND P0, PT, R6, RZ, PT ;  /* 0x000000ff0600720c */ /* 0x004fc80003f05070 */
[----:B------:R-:W-:-:S13]  /*0d10*/  ISETP.NE.AND.EX P0, PT, R7, RZ, PT, P0 ;  /* 0x000000ff0700720c */ /* 0x000fda0003f05300 */
[----:B------:R-:W-:Y:S05]  /*0d20*/  @!P0 BRA `(.L_x_7) ;  /* 0x0000000000088947 */ /* 0x000fea0003800000 */
[----:B------:R0:W5:Y:S01]  /*0d30*/  LD.E R3, desc[UR16][R6.64] ;  /* 0x0000001006037980 */ /* 0x000162000c101900 */
[----:B------:R-:W-:Y:S05]  /*0d40*/  BRA `(.L_x_8) ;  /* 0x0000000000207947 */ /* 0x000fea0003800000 */
.L_x_7:
[----:B------:R-:W-:Y:S02]  /*0d50*/  ULDC.64 UR4, c[0x0][0x588] ;  /* 0x0001620000047ab9 */ /* 0x000fe40000000a00 */
[----:B------:R-:W-:-:S04]  /*0d60*/  ISETP.NE.U32.AND P0, PT, RZ, UR4, PT ;  /* 0x00000004ff007c0c */ /* 0x000fc8000bf05070 */
[----:B------:R-:W-:-:S13]  /*0d70*/  ISETP.NE.AND.EX P0, PT, RZ, UR5, PT, P0 ;  /* 0x00000005ff007c0c */ /* 0x000fda000bf05300 */
[----:B------:R-:W-:Y:S05]  /*0d80*/  @!P0 BRA `(.L_x_9) ;  /* 0x00000000000c8947 */ /* 0x000fea0003800000 */
[----:B------:R-:W0:Y:S02]  /*0d90*/  LDC.64 R6, c[0x0][0x588] ;  /* 0x00016200ff067b82 */ /* 0x000e240000000a00 */
[----:B0-----:R1:W5:Y:S01]  /*0da0*/  LDG.E R3, desc[UR16][R6.64] ;  /* 0x0000001006037981 */ /* 0x001362000c1e1900 */
[----:B------:R-:W-:Y:S05]  /*0db0*/  BRA `(.L_x_8) ;  /* 0x0000000000047947 */ /* 0x000fea0003800000 */
.L_x_9:
[----:B------:R-:W2:Y:S02]  /*0dc0*/  LDC R3, c[0x0][0x580] ;  /* 0x00016000ff037b82 */ /* 0x000ea40000000800 */
.L_x_8:
[----:B------:R-:W-:Y:S02]  /*0dd0*/  ULDC.64 UR4, c[0x0][0x5a0] ;  /* 0x0001680000047ab9 */ /* 0x000fe40000000a00 */
[----:B------:R-:W-:-:S04]  /*0de0*/  ISETP.NE.U32.AND P0, PT, RZ, UR4, PT ;  /* 0x00000004ff007c0c */ /* 0x000fc8000bf05070 */
[----:B------:R-:W-:-:S13]  /*0df0*/  ISETP.NE.AND.EX P0, PT, RZ, UR5, PT, P0 ;  /* 0x00000005ff007c0c */ /* 0x000fda000bf05300 */
[----:B------:R-:W-:Y:S05]  /*0e00*/  @!P0 BRA `(.L_x_10) ;  /* 0x00000000001c8947 */ /* 0x000fea0003800000 */
[----:B01----:R-:W0:Y:S02]  /*0e10*/  LDC.64 R6, c[0x0][0x5a0] ;  /* 0x00016800ff067b82 */ /* 0x003e240000000a00 */
[----:B0-----:R-:W3:Y:S02]  /*0e20*/  LDG.E.64 R6, desc[UR16][R6.64] ;  /* 0x0000001006067981 */ /* 0x001ee4000c1e1b00 */
[----:B---3--:R-:W-:-:S04]  /*0e30*/  ISETP.NE.U32.AND P0, PT, R6, RZ, PT ;  /* 0x000000ff0600720c */ /* 0x008fc80003f05070 */
[----:B------:R-:W-:-:S13]  /*0e40*/  ISETP.NE.AND.EX P0, PT, R7, RZ, PT, P0 ;  /* 0x000000ff0700720c */ /* 0x000fda0003f05300 */
[----:B------:R-:W-:Y:S05]  /*0e50*/  @!P0 BRA `(.L_x_10) ;  /* 0x0000000000088947 */ /* 0x000fea0003800000 */
[----:B------:R0:W5:Y:S01]  /*0e60*/  LD.E R10, desc[UR16][R6.64] ;  /* 0x00000010060a7980 */ /* 0x000162000c101900 */
[----:B------:R-:W-:Y:S05]  /*0e70*/  BRA `(.L_x_11) ;  /* 0x0000000000207947 */ /* 0x000fea0003800000 */
.L_x_10:
[----:B------:R-:W-:Y:S02]  /*0e80*/  ULDC.64 UR4, c[0x0][0x590] ;  /* 0x0001640000047ab9 */ /* 0x000fe40000000a00 */
[----:B------:R-:W-:-:S04]  /*0e90*/  ISETP.NE.U32.AND P0, PT, RZ, UR4, PT ;  /* 0x00000004ff007c0c */ /* 0x000fc8000bf05070 */
[----:B------:R-:W-:-:S13]  /*0ea0*/  ISETP.NE.AND.EX P0, PT, RZ, UR5, PT, P0 ;  /* 0x00000005ff007c0c */ /* 0x000fda000bf05300 */
[----:B------:R-:W-:Y:S05]  /*0eb0*/  @!P0 BRA `(.L_x_12) ;  /* 0x00000000000c8947 */ /* 0x000fea0003800000 */
[----:B------:R-:W3:Y:S02]  /*0ec0*/  LDC.64 R10, c[0x0][0x590] ;  /* 0x00016400ff0a7b82 */ /* 0x000ee40000000a00 */
[----:B---3--:R3:W5:Y:S01]  /*0ed0*/  LDG.E R10, desc[UR16][R10.64] ;  /* 0x000000100a0a7981 */ /* 0x008762000c1e1900 */
[----:B------:R-:W-:Y:S05]  /*0ee0*/  BRA `(.L_x_11) ;  /* 0x0000000000047947 */ /* 0x000fea0003800000 */
.L_x_12:
[----:B------:R-:W4:Y:S02]  /*0ef0*/  LDC R10, c[0x0][0x584] ;  /* 0x00016100ff0a7b82 */ /* 0x000f240000000800 */
.L_x_11:
[----:B------:R-:W-:-:S13]  /*0f00*/  LOP3.LUT P0, RZ, R9, 0xff, RZ, 0xc0, !PT ;  /* 0x000000ff09ff7812 */ /* 0x000fda000780c0ff */
[----:B------:R-:W-:Y:S05]  /*0f10*/  @!P0 EXIT ;  /* 0x000000000000894d */ /* 0x000fea0003800000 */
[----:B------:R-:W-:Y:S01]  /*0f20*/  ULDC UR4, c[0x0][0x28c] ;  /* 0x0000a30000047ab9 */ /* 0x000fe20000000800 */
[----:B------:R-:W-:Y:S01]  /*0f30*/  LOP3.LUT R80, R4, 0x1, RZ, 0xfc, !PT ;  /* 0x0000000104507812 */ /* 0x000fe200078efcff */
[----:B------:R-:W-:-:S04]  /*0f40*/  UIADD3 UR4, UR4, 0x7f, URZ ;  /* 0x0000007f04047890 */ /* 0x000fc8000fffe03f */
[----:B------:R-:W-:-:S04]  /*0f50*/  USHF.R.S32.HI UR5, URZ, 0x1f, UR4 ;  /* 0x0000001f3f057899 */ /* 0x000fc80008011404 */
[----:B------:R-:W-:-:S03]  /*0f60*/  ULEA.HI UR5, UR5, UR4, URZ, 0x7 ;  /* 0x0000000405057291 */ /* 0x000fc6000f8f383f */
[----:B------:R-:W-:Y:S01]  /*0f70*/  UMOV UR4, URZ ;  /* 0x0000003f00047c82 */ /* 0x000fe20008000000 */
[----:B------:R-:W-:-:S03]  /*0f80*/  USHF.R.S32.HI UR9, URZ, 0x7, UR5 ;  /* 0x000000073f097899 */ /* 0x000fc60008011405 */
[----:B------:R-:W-:-:S09]  /*0f90*/  UMOV UR5, URZ ;  /* 0x0000003f00057c82 */ /* 0x000fd20008000000 */
.L_x_101:
[----:B01----:R-:W-:Y:S01]  /*0fa0*/  LOP3.LUT R6, R2, 0x80, RZ, 0xc0, !PT ;  /* 0x0000008002067812 */ /* 0x003fe200078ec0ff */
[----:B------:R-:W0:Y:S01]  /*0fb0*/  S2UR UR13, SR_CgaCtaId ;  /* 0x00000000000d79c3 */ /* 0x000e220000008800 */
[----:B------:R-:W-:Y:S01]  /*0fc0*/  UMOV UR12, 0x400 ;  /* 0x00000400000c7882 */ /* 0x000fe20000000000 */
[----:B------:R-:W-:Y:S01]  /*0fd0*/  UMOV UR6, URZ ;  /* 0x0000003f00067c82 */ /* 0x000fe20008000000 */
[----:B------:R-:W-:Y:S01]  /*0fe0*/  SHF.R.U32.HI R6, RZ, 0x7, R6 ;  /* 0x00000007ff067819 */ /* 0x000fe20000011606 */
[----:B------:R-:W-:Y:S01]  /*0ff0*/  UMOV UR7, URZ ;  /* 0x0000003f00077c82 */ /* 0x000fe20008000000 */
[----:B------:R-:W-:Y:S01]  /*1000*/  UMOV UR18, UR5 ;  /* 0x0000000500127c82 */ /* 0x000fe20008000000 */
[----:B------:R-:W-:Y:S01]  /*1010*/  CS2R R14, SRZ ;  /* 0x00000000000e7805 */ /* 0x000fe2000001ff00 */
[----:B---3--:R-:W-:Y:S01]  /*1020*/  IMAD.MOV.U32 R11, RZ, RZ, RZ ;  /* 0x000000ffff0b7224 */ /* 0x008fe200078e00ff */
[----:B------:R-:W1:Y:S01]  /*1030*/  LDC R7, c[0x0][0x28c] ;  /* 0x0000a300ff077b82 */ /* 0x000e620000000800 */
[----:B------:R-:W3:Y:S01]  /*1040*/  SHFL.IDX PT, R6, R6, RZ, 0x1f ;  /* 0x00001fff06067589 */ /* 0x000ee200000e0000 */
[----:B------:R-:W-:-:S02]  /*1050*/  CS2R R18, SRZ ;  /* 0x0000000000127805 */ /* 0x000fc4000001ff00 */
[----:B------:R-:W-:Y:S02]  /*1060*/  CS2R R20, SRZ ;  /* 0x0000000000147805 */ /* 0x000fe4000001ff00 */
[----:B------:R-:W-:Y:S02]  /*1070*/  CS2R R22, SRZ ;  /* 0x0000000000167805 */ /* 0x000fe4000001ff00 */
[----:B------:R-:W-:Y:S02]  /*1080*/  CS2R R56, SRZ ;  /* 0x0000000000387805 */ /* 0x000fe4000001ff00 */
[----:B------:R-:W-:Y:S02]  /*1090*/  CS2R R58, SRZ ;  /* 0x00000000003a7805 */ /* 0x000fe4000001ff00 */
[----:B------:R-:W-:Y:S02]  /*10a0*/  CS2R R60, SRZ ;  /* 0x00000000003c7805 */ /* 0x000fe4000001ff00 */
[----:B------:R-:W-:-:S02]  /*10b0*/  CS2R R62, SRZ ;  /* 0x00000000003e7805 */ /* 0x000fc4000001ff00 */
[----:B------:R-:W-:Y:S02]  /*10c0*/  CS2R R64, SRZ ;  /* 0x0000000000407805 */ /* 0x000fe4000001ff00 */
[----:B------:R-:W-:Y:S01]  /*10d0*/  CS2R R66, SRZ ;  /* 0x0000000000427805 */ /* 0x000fe2000001ff00 */
[----:B------:R-:W-:Y:S01]  /*10e0*/  IMAD.MOV.U32 R68, RZ, RZ, RZ ;  /* 0x000000ffff447224 */ /* 0x000fe200078e00ff */
[----:B------:R-:W-:Y:S02]  /*10f0*/  CS2R R70, SRZ ;  /* 0x0000000000467805 */ /* 0x000fe4000001ff00 */
[----:B------:R-:W-:Y:S02]  /*1100*/  CS2R R72, SRZ ;  /* 0x0000000000487805 */ /* 0x000fe4000001ff00 */
[----:B------:R-:W-:Y:S02]  /*1110*/  CS2R R74, SRZ ;  /* 0x00000000004a7805 */ /* 0x000fe4000001ff00 */
[----:B------:R-:W-:-:S02]  /*1120*/  CS2R R76, SRZ ;  /* 0x00000000004c7805 */ /* 0x000fc4000001ff00 */
[----:B------:R-:W-:Y:S01]  /*1130*/  CS2R R78, SRZ ;  /* 0x00000000004e7805 */ /* 0x000fe2000001ff00 */
[----:B------:R-:W-:Y:S01]  /*1140*/  IMAD.U32 R9, RZ, RZ, UR4 ;  /* 0x00000004ff097e24 */ /* 0x000fe2000f8e00ff */
[----:B------:R-:W-:Y:S02]  /*1150*/  CS2R R24, SRZ ;  /* 0x0000000000187805 */ /* 0x000fe4000001ff00 */
[----:B------:R-:W-:Y:S02]  /*1160*/  CS2R R26, SRZ ;  /* 0x00000000001a7805 */ /* 0x000fe4000001ff00 */
[----:B------:R-:W-:Y:S02]  /*1170*/  CS2R R28, SRZ ;  /* 0x00000000001c7805 */ /* 0x000fe4000001ff00 */
[----:B------:R-:W-:Y:S02]  /*1180*/  CS2R R30, SRZ ;  /* 0x00000000001e7805 */ /* 0x000fe4000001ff00 */
[----:B------:R-:W-:-:S02]  /*1190*/  CS2R R32, SRZ ;  /* 0x0000000000207805 */ /* 0x000fc4000001ff00 */
[----:B------:R-:W-:Y:S02]  /*11a0*/  CS2R R34, SRZ ;  /* 0x0000000000227805 */ /* 0x000fe4000001ff00 */
[----:B-1----:R-:W-:Y:S02]  /*11b0*/  ISETP.GE.AND P0, PT, R7, 0x1, PT ;  /* 0x000000010700780c */ /* 0x002fe40003f06270 */
[----:B------:R-:W-:Y:S02]  /*11c0*/  CS2R R36, SRZ ;  /* 0x0000000000247805 */ /* 0x000fe4000001ff00 */
[----:B---3--:R-:W-:Y:S02]  /*11d0*/  R2UR UR8, R6 ;  /* 0x00000000060872ca */ /* 0x008fe400000e0000 */
[----:B------:R-:W-:Y:S02]  /*11e0*/  CS2R R38, SRZ ;  /* 0x0000000000267805 */ /* 0x000fe4000001ff00 */
[----:B------:R-:W-:-:S02]  /*11f0*/  CS2R R40, SRZ ;  /* 0x0000000000287805 */ /* 0x000fc4000001ff00 */
[----:B------:R-:W-:Y:S02]  /*1200*/  CS2R R42, SRZ ;  /* 0x00000000002a7805 */ /* 0x000fe4000001ff00 */
[----:B------:R-:W-:Y:S02]  /*1210*/  CS2R R44, SRZ ;  /* 0x00000000002c7805 */ /* 0x000fe4000001ff00 */
[----:B------:R-:W-:Y:S02]  /*1220*/  CS2R R46, SRZ ;  /* 0x00000000002e7805 */ /* 0x000fe4000001ff00 */
[----:B------:R-:W-:Y:S02]  /*1230*/  CS2R R48, SRZ ;  /* 0x0000000000307805 */ /* 0x000fe4000001ff00 */
[----:B------:R-:W-:Y:S02]  /*1240*/  CS2R R50, SRZ ;  /* 0x0000000000327805 */ /* 0x000fe4000001ff00 */
[----:B------:R-:W-:-:S02]  /*1250*/  CS2R R52, SRZ ;  /* 0x0000000000347805 */ /* 0x000fc4000001ff00 */
[----:B------:R-:W-:Y:S01]  /*1260*/  CS2R R54, SRZ ;  /* 0x0000000000367805 */ /* 0x000fe2000001ff00 */
[----:B------:R-:W-:-:S04]  /*1270*/  ULEA.HI UR10, UR8, UR8, URZ, 0x1 ;  /* 0x00000008080a7291 */ /* 0x000fc8000f8f083f */
[----:B------:R-:W-:Y:S02]  /*1280*/  ULOP3.LUT UR11, UR10, 0x7fffe, URZ, 0xc0, !UPT ;  /* 0x0007fffe0a0b7892 */ /* 0x000fe4000f8ec03f */
[----:B0-----:R-:W-:Y:S02]  /*1290*/  ULEA UR10, UR13, UR12, 0x18 ;  /* 0x0000000c0d0a7291 */ /* 0x001fe4000f8ec03f */
[----:B------:R-:W-:-:S03]  /*12a0*/  UIADD3 UR11, UR8, -UR11, URZ ;  /* 0x8000000b080b7290 */ /* 0x000fc6000fffe03f */
[----:B------:R-:W-:Y:S01]  /*12b0*/  UMOV UR8, URZ ;  /* 0x0000003f00087c82 */ /* 0x000fe20008000000 */
[----:B------:R-:W-:-:S04]  /*12c0*/  ULEA UR11, UR11, UR10, 0xd ;  /* 0x0000000a0b0b7291 */ /* 0x000fc8000f8e683f */
[----:B------:R-:W-:-:S04]  /*12d0*/  UIADD3 UR11, UR11, 0x180, URZ ;  /* 0x000001800b0b7890 */ /* 0x000fc8000fffe03f */
[----:B------:R-:W-:-:S04]  /*12e0*/  USHF.R.U32.HI UR11, URZ, 0x4, UR11 ;  /* 0x000000043f0b7899 */ /* 0x000fc8000801160b */
[----:B------:R-:W-:Y:S01]  /*12f0*/  ULOP3.LUT UR11, UR11, 0x3fff, URZ, 0xc0, !UPT ;  /* 0x00003fff0b0b7892 */ /* 0x000fe2000f8ec03f */
[----:B-----5:R-:W-:Y:S11]  /*1300*/  @!P0 BRA `(.L_x_13) ;  /* 0x0000000400a08947 */ /* 0x020ff60003800000 */
[----:B------:R-:W-:-:S13]  /*1310*/  ISETP.NE.AND P1, PT, R80, 0x3, PT ;  /* 0x000000035000780c */ /* 0x000fda0003f25270 */
[----:B------:R-:W-:Y:S05]  /*1320*/  @!P1 BRA `(.L_x_14) ;  /* 0x0000000000049947 */ /* 0x000fea0003800000 */
[----:B------:R-:W-:Y:S01]  /*1330*/  BPT.TRAP 0x1 ;  /* 0x000000040000795c */ /* 0x000fe20000300000 */
.L_x_14:
[----:B------:R-:W-:Y:S01]  /*1340*/  ULEA UR6, UR5, UR10, 0x3 ;  /* 0x0000000a05067291 */ /* 0x000fe2000f8e183f */
[----:B------:R-:W-:-:S05]  /*1350*/  IMAD.U32 R6, RZ, RZ, UR4 ;  /* 0x00000004ff067e24 */ /* 0x000fca000f8e00ff */
[----:B------:R-:W-:-:S04]  /*1360*/  SHF.L.U32 R6, R6, 0x1f, RZ ;  /* 0x0000001f06067819 */ /* 0x000fc800000006ff */
[----:B------:R0:W1:Y:S01]  /*1370*/  SYNCS.PHASECHK.TRANS64.TRYWAIT P0, [UR6], R6 ;  /* 0x00000006ff0075a7 */ /* 0x0000620008000146 */
[----:B------:R-:W-:Y:S05]  /*1380*/  @!P1 BRA `(.L_x_15) ;  /* 0x0000000000049947 */ /* 0x000fea0003800000 */
[----:B------:R-:W-:Y:S01]  /*1390*/  BPT.TRAP 0x1 ;  /* 0x000000040000795c */ /* 0x000fe20000300000 */
.L_x_15:
[----:B-1----:R-:W-:Y:S05]  /*13a0*/  @P0 BRA `(.L_x_16) ;  /* 0x0000000000080947 */ /* 0x002fea0003800000 */
[----:B------:R-:W1:Y:S02]  /*13b0*/  SYNCS.PHASECHK.TRANS64.TRYWAIT P0, [UR6], R6 ;  /* 0x00000006ff0075a7 */ /* 0x000e640008000146 */
[----:B-1----:R-:W-:Y:S05]  /*13c0*/  @!P0 BRA `(.L_x_17) ;  /* 0x0000005800348947 */ /* 0x002fea0003800000 */
.L_x_16:
[----:B------:R-:W-:Y:S01]  /*13d0*/  UIADD3 UR6, UR10, 0x1c180, URZ ;  /* 0x0001c1800a067890 */ /* 0x000fe2000fffe03f */
[----:B------:R-:W-:Y:S01]  /*13e0*/  WARPGROUP.ARRIVE ;  /* 0x00000000000079c5 */ /* 0x000fe20000000000 */
[----:B------:R-:W-:Y:S01]  /*13f0*/  ULOP3.LUT UR8, UR11, 0x10000, URZ, 0xfc, !UPT ;  /* 0x000100000b087892 */ /* 0x000fe2000f8efc3f */
[----:B------:R-:W-:Y:S01]  /*1400*/  CS2R R14, SRZ ;  /* 0x00000000000e7805 */ /* 0x000fe2000001ff00 */
[----:B------:R-:W-:Y:S01]  /*1410*/  USHF.R.U32.HI UR6, URZ, 0x4, UR6 ;  /* 0x000000043f067899 */ /* 0x000fe20008011606 */
[----:B------:R-:W-:Y:S01]  /*1420*/  IMAD.MOV.U32 R11, RZ, RZ, RZ ;  /* 0x000000ffff0b7224 */ /* 0x000fe200078e00ff */
[----:B------:R-:W-:Y:S01]  /*1430*/  UMOV UR13, 0x40000040 ;  /* 0x40000040000d7882 */ /* 0x000fe20000000000 */
[----:B------:R-:W-:Y:S01]  /*1440*/  UMOV UR15, 0x40000040 ;  /* 0x40000040000f7882 */ /* 0x000fe20000000000 */
[----:B------:R-:W-:Y:S01]  /*1450*/  ULOP3.LUT UR6, UR6, 0x3fff, URZ, 0xc0, !UPT ;  /* 0x00003fff06067892 */ /* 0x000fe2000f8ec03f */
[----:B------:R-:W-:Y:S02]  /*1460*/  CS2R R18, SRZ ;  /* 0x0000000000127805 */ /* 0x000fe4000001ff00 */
[----:B------:R-:W-:-:S02]  /*1470*/  CS2R R20, SRZ ;  /* 0x0000000000147805 */ /* 0x000fc4000001ff00 */
[----:B------:R-:W-:Y:S01]  /*1480*/  CS2R R22, SRZ ;  /* 0x0000000000167805 */ /* 0x000fe2000001ff00 */
[----:B------:R-:W-:Y:S01]  /*1490*/  ULOP3.LUT UR7, UR6, 0x10000, URZ, 0xfc, !UPT ;  /* 0x0001000006077892 */ /* 0x000fe2000f8efc3f */
[----:B------:R-:W-:Y:S01]  /*14a0*/  CS2R R56, SRZ ;  /* 0x0000000000387805 */ /* 0x000fe2000001ff00 */
[----:B------:R-:W-:Y:S01]  /*14b0*/  ULEA UR6, UR5, UR8, 0xa ;  /* 0x0000000805067291 */ /* 0x000fe2000f8e503f */
[----:B------:R-:W-:Y:S01]  /*14c0*/  CS2R R58, SRZ ;  /* 0x00000000003a7805 */ /* 0x000fe2000001ff00 */
[----:B------:R-:W-:Y:S01]  /*14d0*/  ULEA UR7, UR5, UR7, 0x9 ;  /* 0x0000000705077291 */ /* 0x000fe2000f8e483f */
[----:B------:R-:W-:Y:S02]  /*14e0*/  CS2R R60, SRZ ;  /* 0x00000000003c7805 */ /* 0x000fe4000001ff00 */
[----:B------:R-:W-:Y:S02]  /*14f0*/  CS2R R62, SRZ ;  /* 0x00000000003e7805 */ /* 0x000fe4000001ff00 */
[----:B------:R-:W-:-:S02]  /*1500*/  CS2R R64, SRZ ;  /* 0x0000000000407805 */ /* 0x000fc4000001ff00 */
[----:B------:R-:W-:Y:S01]  /*1510*/  CS2R R66, SRZ ;  /* 0x0000000000427805 */ /* 0x000fe2000001ff00 */
[----:B------:R-:W-:Y:S01]  /*1520*/  UMOV UR12, UR6 ;  /* 0x00000006000c7c82 */ /* 0x000fe20008000000 */
[----:B------:R-:W-:Y:S01]  /*1530*/  IMAD.MOV.U32 R68, RZ, RZ, RZ ;  /* 0x000000ffff447224 */ /* 0x000fe200078e00ff */
[----:B------:R-:W-:Y:S01]  /*1540*/  UMOV UR14, UR7 ;  /* 0x00000007000e7c82 */ /* 0x000fe20008000000 */
[----:B------:R-:W-:Y:S01]  /*1550*/  CS2R R70, SRZ ;  /* 0x0000000000467805 */ /* 0x000fe2000001ff00 */
[----:B------:R-:W-:Y:S01]  /*1560*/  QGMMA.64x64x32.F32.E4M3.E4M3 R24, gdesc[UR12], RZ, !UPT ;  /* 0x00e000000c1879f3 */ /* 0x000fe2000c7008ff */
[----:B------:R-:W-:Y:S01]  /*1570*/  UIADD3 UR12, UR6, 0x2, URZ ;  /* 0x00000002060c7890 */ /* 0x000fe2000fffe03f */
[----:B------:R-:W-:Y:S01]  /*1580*/  CS2R R72, SRZ ;  /* 0x0000000000487805 */ /* 0x000fe2000001ff00 */
[----:B------:R-:W-:Y:S01]  /*1590*/  UIADD3 UR14, UR7, 0x2, URZ ;  /* 0x00000002070e7890 */ /* 0x000fe2000fffe03f */
[----:B------:R-:W-:Y:S01]  /*15a0*/  CS2R R74, SRZ ;  /* 0x00000000004a7805 */ /* 0x000fe2000001ff00 */
[----:B------:R-:W-:Y:S01]  /*15b0*/  UMOV UR13, 0x40000040 ;  /* 0x40000040000d7882 */ /* 0x000fe20000000000 */
[----:B------:R-:W-:Y:S01]  /*15c0*/  UMOV UR15, 0x40000040 ;  /* 0x40000040000f7882 */ /* 0x000fe20000000000 */
[----:B------:R-:W-:-:S02]  /*15d0*/  CS2R R76, SRZ ;  /* 0x00000000004c7805 */ /* 0x000fc4000001ff00 */
[----:B------:R-:W-:-:S03]  /*15e0*/  CS2R R78, SRZ ;  /* 0x00000000004e7805 */ /* 0x000fc6000001ff00 */
[----:B------:R-:W-:Y:S01]  /*15f0*/  QGMMA.64x64x32.F32.E4M3.E4M3 R24, gdesc[UR12], R24 ;  /* 0x00e000000c1879f3 */ /* 0x000fe20008700818 */
[----:B------:R-:W-:Y:S02]  /*1600*/  UIADD3 UR12, UR6, 0x4, URZ ;  /* 0x00000004060c7890 */ /* 0x000fe4000fffe03f */
[----:B------:R-:W-:Y:S01]  /*1610*/  UIADD3 UR14, UR7, 0x4, URZ ;  /* 0x00000004070e7890 */ /* 0x000fe2000fffe03f */
[----:B------:R-:W-:Y:S01]  /*1620*/  UMOV UR13, 0x40000040 ;  /* 0x40000040000d7882 */ /* 0x000fe20000000000 */
[----:B------:R-:W-:-:S07]  /*1630*/  UMOV UR15, 0x40000040 ;  /* 0x40000040000f7882 */ /* 0x000fce0000000000 */
[----:B------:R-:W-:Y:S01]  /*1640*/  QGMMA.64x64x32.F32.E4M3.E4M3 R24, gdesc[UR12], R24 ;  /* 0x00e000000c1879f3 */ /* 0x000fe20008700818 */
[----:B------:R-:W-:Y:S02]  /*1650*/  UIADD3 UR14, UR7, 0x6, URZ ;  /* 0x00000006070e7890 */ /* 0x000fe4000fffe03f */
[----:B------:R-:W-:Y:S01]  /*1660*/  UIADD3 UR12, UR6, 0x6, URZ ;  /* 0x00000006060c7890 */ /* 0x000fe2000fffe03f */
[----:B------:R-:W-:Y:S01]  /*1670*/  ULDC UR7, c[0x0][0x50c] ;  /* 0x0001430000077ab9 */ /* 0x000fe20000000800 */
[----:B------:R-:W-:Y:S01]  /*1680*/  UMOV UR13, 0x40000040 ;  /* 0x40000040000d7882 */ /* 0x000fe20000000000 */
[----:B------:R-:W-:Y:S01]  /*1690*/  UISETP.NE.AND UP0, UPT, UR7, 0x4, UPT ;  /* 0x000000040700788c */ /* 0x000fe2000bf05270 */
[----:B------:R-:W-:Y:S01]  /*16a0*/  UMOV UR15, 0x40000040 ;  /* 0x40000040000f7882 */ /* 0x000fe20000000000 */
[----:B------:R-:W-:Y:S02]  /*16b0*/  UMOV UR6, 0x4 ;  /* 0x0000000400067882 */ /* 0x000fe40000000000 */
[----:B------:R-:W-:-:S06]  /*16c0*/  USEL UR7, URZ, 0x1, UP0 ;  /* 0x000000013f077887 */ /* 0x000fcc0008000000 */
[----:B------:R-:W-:Y:S01]  /*16d0*/  ISETP.NE.AND P0, PT, RZ, UR7, PT ;  /* 0x00000007ff007c0c */ /* 0x000fe2000bf05270 */
[----:B------:R-:W-:-:S12]  /*16e0*/  QGMMA.64x64x32.F32.E4M3.E4M3 R24, gdesc[UR12], R24, gsb0 ;  /* 0x00e000000c1879f3 */ /* 0x000fd80008000818 */
[----:B------:R-:W-:Y:S05]  /*16f0*/  @!P0 BRA `(.L_x_18) ;  /* 0x0000000000888947 */ /* 0x000fea0003800000 */
[----:B------:R-:W-:Y:S02]  /*1700*/  WARPGROUP.DEPBAR.LE gsb0, 0x0 ;  /* 0x00008000000079c5 */ /* 0x000fe40000010000 */
[----:B------:R-:W-:-:S01]  /*1710*/  FADD R79, RZ, R24 ;  /* 0x00000018ff4f7221 */ /* 0x000fc20000000000 */
[----:B------:R-:W-:Y:S01]  /*1720*/  FADD R78, RZ, R25 ;  /* 0x00000019ff4e7221 */ /* 0x000fe20000000000 */
        /* <DEDUP_REMOVED lines=30> */
[----:B------:R-:W-:-:S06]  /*1910*/  UMOV UR6, URZ ;  /* 0x0000003f00067c82 */ /* 0x000fcc0008000000 */
.L_x_18:
[----:B------:R-:W-:-:S04]  /*1920*/  UIADD3 UR18, UR5, 0x1, URZ ;  /* 0x0000000105127890 */ /* 0x000fc8000fffe03f */
[----:B------:R-:W-:-:S04]  /*1930*/  UISETP.NE.AND UP0, UPT, UR18, 0x7, UPT ;  /* 0x000000071200788c */ /* 0x000fc8000bf05270 */
[----:B------:R-:W-:Y:S02]  /*1940*/  USEL UR8, URZ, 0x1, UP0 ;  /* 0x000000013f087887 */ /* 0x000fe40008000000 */
[----:B------:R-:W-:Y:S02]  /*1950*/  USEL UR18, UR18, URZ, UP0 ;  /* 0x0000003f12127287 */ /* 0x000fe40008000000 */
[----:B------:R-:W-:-:S06]  /*1960*/  ULOP3.LUT UR8, UR4, UR8, URZ, 0x3c, !UPT ;  /* 0x0000000804087292 */ /* 0x000fcc000f8e3c3f */
[----:B------:R-:W-:Y:S01]  /*1970*/  IMAD.U32 R9, RZ, RZ, UR8 ;  /* 0x00000008ff097e24 */ /* 0x000fe2000f8e00ff */
[----:B------:R-:W-:-:S06]  /*1980*/  UMOV UR8, 0x1 ;  /* 0x0000000100087882 */ /* 0x000fcc0000000000 */
.L_x_13:
[----:B------:R-:W-:-:S04]  /*1990*/  UISETP.LT.AND UP0, UPT, UR9, 0x1, UPT ;  /* 0x000000010900788c */ /* 0x000fc8000bf01270 */
[----:B------:R-:W-:-:S04]  /*19a0*/  USEL UR12, UR9, 0x1, UP0 ;  /* 0x00000001090c7887 */ /* 0x000fc80008000000 */
[----:B------:R-:W-:-:S04]  /*19b0*/  UIADD3 UR12, UR9, -UR12, URZ ;  /* 0x8000000c090c7290 */ /* 0x000fc8000fffe03f */
[----:B------:R-:W-:-:S06]  /*19c0*/  UISETP.GE.AND UP0, UPT, UR12, 0x1, UPT ;  /* 0x000000010c00788c */ /* 0x000fcc000bf06270 */
[----:B------:R-:W-:-:S13]  /*19d0*/  PLOP3.LUT P0, PT, PT, PT, UP0, 0x80, 0x0 ;  /* 0x000000000000781c */ /* 0x000fda0003f0f008 */
[----:B------:R-:W-:Y:S05]  /*19e0*/  @!P0 BRA `(.L_x_19) ;  /* 0x0000000400b48947 */ /* 0x000fea0003800000 */
[----:B01----:R-:W-:Y:S01]  /*19f0*/  IMAD.U32 R6, RZ, RZ, UR12 ;  /* 0x0000000cff067e24 */ /* 0x003fe2000f8e00ff */
[----:B------:R-:W-:Y:S01]  /*1a00*/  UMOV UR19, UR5 ;  /* 0x0000000500137c82 */ /* 0x000fe20008000000 */
[----:B------:R-:W-:-:S05]  /*1a10*/  ULDC UR20, c[0x0][0x50c] ;  /* 0x0001430000147ab9 */ /* 0x000fca0000000800 */
.L_x_27:
[----:B------:R-:W-:-:S13]  /*1a20*/  ISETP.NE.AND P1, PT, R80, 0x3, PT ;  /* 0x000000035000780c */ /* 0x000fda0003f25270 */
[----:B01----:R-:W-:Y:S05]  /*1a30*/  @!P1 BRA `(.L_x_20) ;  /* 0x0000000000049947 */ /* 0x003fea0003800000 */
[----:B------:R-:W-:Y:S01]  /*1a40*/  BPT.TRAP 0x1 ;  /* 0x000000040000795c */ /* 0x000fe20000300000 */
.L_x_20:
[----:B------:R-:W0:Y:S01]  /*1a50*/  S2UR UR12, SR_CgaCtaId ;  /* 0x00000000000c79c3 */ /* 0x000e220000008800 */
[----:B------:R-:W-:Y:S01]  /*1a60*/  UMOV UR10, 0x400 ;  /* 0x00000400000a7882 */ /* 0x000fe20000000000 */
[----:B------:R-:W-:Y:S01]  /*1a70*/  SHF.L.U32 R7, R9, 0x1f, RZ ;  /* 0x0000001f09077819 */ /* 0x000fe200000006ff */
[----:B0-----:R-:W-:-:S04]  /*1a80*/  ULEA UR10, UR12, UR10, 0x18 ;  /* 0x0000000a0c0a7291 */ /* 0x001fc8000f8ec03f */
[----:B------:R-:W-:-:S09]  /*1a90*/  ULEA UR12, UR18, UR10, 0x3 ;  /* 0x0000000a120c7291 */ /* 0x000fd2000f8e183f */
[----:B------:R0:W1:Y:S01]  /*1aa0*/  SYNCS.PHASECHK.TRANS64.TRYWAIT P0, [UR12], R7 ;  /* 0x00000007ff0075a7 */ /* 0x000062000800014c */
[----:B------:R-:W-:Y:S05]  /*1ab0*/  @!P1 BRA `(.L_x_21) ;  /* 0x0000000000049947 */ /* 0x000fea0003800000 */
[----:B------:R-:W-:Y:S01]  /*1ac0*/  BPT.TRAP 0x1 ;  /* 0x000000040000795c */ /* 0x000fe20000300000 */
.L_x_21:
[----:B-1----:R-:W-:Y:S05]  /*1ad0*/  @P0 BRA `(.L_x_22) ;  /* 0x0000000000080947 */ /* 0x002fea0003800000 */
[----:B------:R-:W1:Y:S02]  /*1ae0*/  SYNCS.PHASECHK.TRANS64.TRYWAIT P0, [UR12], R7 ;  /* 0x00000007ff0075a7 */ /* 0x000e64000800014c */
[----:B-1----:R-:W-:Y:S05]  /*1af0*/  @!P0 BRA `(.L_x_23) ;  /* 0x0000005000808947 */ /* 0x002fea0003800000 */
.L_x_22:
[----:B------:R-:W-:Y:S01]  /*1b00*/  UIADD3 UR12, UR10, 0x1c180, URZ ;  /* 0x0001c1800a0c7890 */ /* 0x000fe2000fffe03f */
[----:B------:R-:W-:Y:S01]  /*1b10*/  WARPGROUP.ARRIVE ;  /* 0x00000000000079c5 */ /* 0x000fe20000000000 */
[----:B------:R-:W-:Y:S02]  /*1b20*/  UISETP.NE.AND UP0, UPT, UR7, URZ, UPT ;  /* 0x0000003f0700728c */ /* 0x000fe4000bf05270 */
[----:B------:R-:W-:Y:S02]  /*1b30*/  USHF.R.U32.HI UR12, URZ, 0x4, UR12 ;  /* 0x000000043f0c7899 */ /* 0x000fe4000801160c */
[----:B------:R-:W-:Y:S02]  /*1b40*/  USEL UR8, UR8, URZ, !UP0 ;  /* 0x0000003f08087287 */ /* 0x000fe4000c000000 */
[----:B------:R-:W-:Y:S02]  /*1b50*/  ULOP3.LUT UR12, UR12, 0x3fff, URZ, 0xc0, !UPT ;  /* 0x00003fff0c0c7892 */ /* 0x000fe4000f8ec03f */
[----:B------:R-:W-:-:S02]  /*1b60*/  UISETP.NE.U32.AND UP0, UPT, UR8, URZ, UPT ;  /* 0x0000003f0800728c */ /* 0x000fc4000bf05070 */
[----:B------:R-:W-:Y:S02]  /*1b70*/  ULOP3.LUT UR7, UR11, 0x10000, URZ, 0xfc, !UPT ;  /* 0x000100000b077892 */ /* 0x000fe4000f8efc3f */
[----:B------:R-:W-:Y:S02]  /*1b80*/  ULOP3.LUT UR8, UR12, 0x10000, URZ, 0xfc, !UPT ;  /* 0x000100000c087892 */ /* 0x000fe4000f8efc3f */
[----:B------:R-:W-:Y:S02]  /*1b90*/  ULEA UR7, UR18, UR7, 0xa ;  /* 0x0000000712077291 */ /* 0x000fe4000f8e503f */
[----:B------:R-:W-:Y:S01]  /*1ba0*/  ULEA UR8, UR18, UR8, 0x9 ;  /* 0x0000000812087291 */ /* 0x000fe2000f8e483f */
[----:B------:R-:W-:Y:S01]  /*1bb0*/  UMOV UR13, 0x40000040 ;  /* 0x40000040000d7882 */ /* 0x000fe20000000000 */
[----:B------:R-:W-:Y:S01]  /*1bc0*/  UMOV UR15, 0x40000040 ;  /* 0x40000040000f7882 */ /* 0x000fe20000000000 */
[----:B------:R-:W-:Y:S02]  /*1bd0*/  UIADD3 UR6, UR6, 0x4, URZ ;  /* 0x0000000406067890 */ /* 0x000fe4000fffe03f */
[----:B------:R-:W-:-:S02]  /*1be0*/  UMOV UR12, UR7 ;  /* 0x00000007000c7c82 */ /* 0x000fc40008000000 */
[----:B------:R-:W-:Y:S02]  /*1bf0*/  UMOV UR14, UR8 ;  /* 0x00000008000e7c82 */ /* 0x000fe40008000000 */
[----:B------:R-:W-:Y:S01]  /*1c00*/  QGMMA.64x64x32.F32.E4M3.E4M3 R24, gdesc[UR12], R24, UP0 ;  /* 0x00e000000c1879f3 */ /* 0x000fe2000bf00818 */
[----:B------:R-:W-:Y:S02]  /*1c10*/  UIADD3 UR12, UR7, 0x2, URZ ;  /* 0x00000002070c7890 */ /* 0x000fe4000fffe03f */
[----:B------:R-:W-:Y:S01]  /*1c20*/  UIADD3 UR14, UR8, 0x2, URZ ;  /* 0x00000002080e7890 */ /* 0x000fe2000fffe03f */
[----:B------:R-:W-:Y:S01]  /*1c30*/  UMOV UR13, 0x40000040 ;  /* 0x40000040000d7882 */ /* 0x000fe20000000000 */
[----:B------:R-:W-:Y:S01]  /*1c40*/  UMOV UR15, 0x40000040 ;  /* 0x40000040000f7882 */ /* 0x000fe20000000000 */
[----:B------:R-:W-:-:S06]  /*1c50*/  UISETP.NE.AND UP0, UPT, UR6, UR20, UPT ;  /* 0x000000140600728c */ /* 0x000fcc000bf05270 */
        /* <DEDUP_REMOVED lines=8> */
[----:B------:R-:W-:Y:S01]  /*1ce0*/  UMOV UR13, 0x40000040 ;  /* 0x40000040000d7882 */ /* 0x000fe20000000000 */
[----:B------:R-:W-:Y:S01]  /*1cf0*/  UMOV UR15, 0x40000040 ;  /* 0x40000040000f7882 */ /* 0x000fe20000000000 */
[----:B------:R-:W-:-:S06]  /*1d00*/  USEL UR7, URZ, 0x1, UP0 ;  /* 0x000000013f077887 */ /* 0x000fcc0008000000 */
[----:B------:R-:W-:Y:S01]  /*1d10*/  ISETP.NE.AND P0, PT, RZ, UR7, PT ;  /* 0x00000007ff007c0c */ /* 0x000fe2000bf05270 */
[----:B------:R-:W-:Y:S03]  /*1d20*/  QGMMA.64x64x32.F32.E4M3.E4M3 R24, gdesc[UR12], R24, gsb0 ;  /* 0x00e000000c1879f3 */ /* 0x000fe60008000818 */
[----:B------:R-:W-:-:S09]  /*1d30*/  WARPGROUP.DEPBAR.LE gsb0, 0x1 ;  /* 0x00008000000079c5 */ /* 0x000fd20000010100 */
[----:B------:R-:W-:Y:S05]  /*1d40*/  @!P0 BRA `(.L_x_24) ;  /* 0x0000000000888947 */ /* 0x000fea0003800000 */
[----:B------:R-:W-:Y:S02]  /*1d50*/  WARPGROUP.DEPBAR.LE gsb0, 0x0 ;  /* 0x00008000000079c5 */ /* 0x000fe40000010000 */
[----:B------:R-:W-:-:S01]  /*1d60*/  FADD R79, R24, R79 ;  /* 0x0000004f184f7221 */ /* 0x000fc20000000000 */
[----:B------:R-:W-:Y:S01]  /*1d70*/  FADD R78, R25, R78 ;  /* 0x0000004e194e7221 */ /* 0x000fe20000000000 */
        /* <DEDUP_REMOVED lines=30> */
[----:B------:R-:W-:-:S06]  /*1f60*/  UMOV UR6, URZ ;  /* 0x0000003f00067c82 */ /* 0x000fcc0008000000 */
.L_x_24:
[----:B------:R-:W-:Y:S05]  /*1f70*/  @!P1 BRA `(.L_x_25) ;  /* 0x0000000000049947 */ /* 0x000fea0003800000 */
[----:B------:R-:W-:Y:S01]  /*1f80*/  BPT.TRAP 0x1 ;  /* 0x000000040000795c */ /* 0x000fe20000300000 */
.L_x_25:
[----:B------:R-:W-:Y:S01]  /*1f90*/  ULEA UR8, UR19, UR10, 0x3 ;  /* 0x0000000a13087291 */ /* 0x000fe2000f8e183f */
[----:B------:R-:W-:-:S03]  /*1fa0*/  ISETP.GT.U32.AND P0, PT, R4, 0x1, PT ;  /* 0x000000010400780c */ /* 0x000fc60003f04070 */
[----:B------:R-:W-:-:S04]  /*1fb0*/  UIADD3 UR8, UR8, 0x38, URZ ;  /* 0x0000003808087890 */ /* 0x000fc8000fffe03f */
[----:B------:R-:W-:-:S09]  /*1fc0*/  UPRMT UR8, URZ, 0x654, UR8 ;  /* 0x000006543f087896 */ /* 0x000fd20008000008 */
[----:B------:R-:W-:Y:S01]  /*1fd0*/  SYNCS.ARRIVE.TRANS64.RED.A1T0 RZ, [UR8], RZ ;  /* 0x000000ffffff79a7 */ /* 0x000fe20008100408 */
[----:B------:R-:W-:Y:S05]  /*1fe0*/  @P0 BRA `(.L_x_26) ;  /* 0x0000000000040947 */ /* 0x000fea0003800000 */
[----:B------:R-:W-:Y:S01]  /*1ff0*/  BPT.TRAP 0x1 ;  /* 0x000000040000795c */ /* 0x000fe20000300000 */
.L_x_26:
[----:B------:R-:W-:Y:S01]  /*2000*/  UIADD3 UR18, UR18, 0x1, URZ ;  /* 0x0000000112127890 */ /* 0x000fe2000fffe03f */
[C---:B------:R-:W-:Y:S01]  /*2010*/  ISETP.GT.AND P0, PT, R6.reuse, 0x1, PT ;  /* 0x000000010600780c */ /* 0x040fe20003f04270 */
[----:B------:R-:W-:Y:S01]  /*2020*/  UIADD3 UR19, UR19, 0x1, URZ ;  /* 0x0000000113137890 */ /* 0x000fe2000fffe03f */
[----:B------:R-:W-:Y:S01]  /*2030*/  VIADD R6, R6, 0xffffffff ;  /* 0xffffffff06067836 */ /* 0x000fe20000000000 */
[----:B------:R-:W-:Y:S02]  /*2040*/  UISETP.NE.AND UP0, UPT, UR18, 0x7, UPT ;  /* 0x000000071200788c */ /* 0x000fe4000bf05270 */
[----:B------:R-:W-:Y:S02]  /*2050*/  UISETP.NE.AND UP1, UPT, UR19, 0x7, UPT ;  /* 0x000000071300788c */ /* 0x000fe4000bf25270 */
[----:B------:R-:W-:Y:S02]  /*2060*/  USEL UR8, URZ, 0x1, UP0 ;  /* 0x000000013f087887 */ /* 0x000fe40008000000 */
[----:B------:R-:W-:-:S02]  /*2070*/  USEL UR18, UR18, URZ, UP0 ;  /* 0x0000003f12127287 */ /* 0x000fc40008000000 */
[----:B------:R-:W-:Y:S02]  /*2080*/  USEL UR19, UR19, URZ, UP1 ;  /* 0x0000003f13137287 */ /* 0x000fe40008800000 */
[----:B------:R-:W-:Y:S01]  /*2090*/  LOP3.LUT R9, R9, UR8, RZ, 0x3c, !PT ;  /* 0x0000000809097c12 */ /* 0x000fe2000f8e3cff */
[----:B------:R-:W-:Y:S01]  /*20a0*/  UMOV UR8, 0x1 ;  /* 0x0000000100087882 */ /* 0x000fe20000000000 */
[----:B------:R-:W-:Y:S08]  /*20b0*/  @P0 BRA `(.L_x_27) ;  /* 0xfffffff800580947 */ /* 0x000ff0000383ffff */
.L_x_19:
[----:B------:R-:W-:Y:S01]  /*20c0*/  UISETP.NE.AND UP0, UPT, UR6, URZ, UPT ;  /* 0x0000003f0600728c */ /* 0x000fe2000bf05270 */
[----:B01----:R-:W0:Y:S03]  /*20d0*/  LDC R6, c[0x0][0x28c] ;  /* 0x0000a300ff067b82 */ /* 0x003e260000000800 */
[----:B------:R-:W-:-:S06]  /*20e0*/  USEL UR6, URZ, 0x1, !UP0 ;  /* 0x000000013f067887 */ /* 0x000fcc000c000000 */
[----:B------:R-:W-:Y:S02]  /*20f0*/  ISETP.NE.AND P0, PT, RZ, UR6, PT ;  /* 0x00000006ff007c0c */ /* 0x000fe4000bf05270 */
[----:B0-----:R-:W-:-:S11]  /*2100*/  ISETP.GE.AND P1, PT, R6, 0x1, PT ;  /* 0x000000010600780c */ /* 0x001fd60003f26270 */
[----:B------:R-:W-:Y:S05]  /*2110*/  @!P0 BRA `(.L_x_28) ;  /* 0x0000000000848947 */ /* 0x000fea0003800000 */
[----:B------:R-:W-:Y:S02]  /*2120*/  WARPGROUP.DEPBAR.LE gsb0, 0x0 ;  /* 0x00008000000079c5 */ /* 0x000fe40000010000 */
[----:B------:R-:W-:Y:S01]  /*2130*/  FADD R79, R24, R79 ;  /* 0x0000004f184f7221 */ /* 0x000fe20000000000 */
        /* <DEDUP_REMOVED lines=30> */
[----:B------:R-:W-:-:S07]  /*2320*/  FADD R14, R14, R55 ;  /* 0x000000370e0e7221 */ /* 0x000fce0000000000 */
.L_x_28:
[----:B------:R-:W-:Y:S02]  /*2330*/  WARPGROUP.DEPBAR.LE gsb0, 0x0 ;  /* 0x00008000000079c5 */ /* 0x000fe40000010000 */
[----:B------:R-:W-:Y:S05]  /*2340*/  @!P1 BRA `(.L_x_29) ;  /* 0x0000000000489947 */ /* 0x000fea0003800000 */
[----:B------:R-:W-:-:S13]  /*2350*/  ISETP.NE.AND P0, PT, R80, 0x3, PT ;  /* 0x000000035000780c */ /* 0x000fda0003f05270 */
[----:B------:R-:W-:Y:S05]  /*2360*/  @!P0 BRA `(.L_x_30) ;  /* 0x0000000000048947 */ /* 0x000fea0003800000 */
[----:B------:R-:W-:Y:S01]  /*2370*/  BPT.TRAP 0x1 ;  /* 0x000000040000795c */ /* 0x000fe20000300000 */
.L_x_30:
[----:B------:R-:W-:Y:S01]  /*2380*/  UISETP.LT.AND UP0, UPT, UR9, 0x1, UPT ;  /* 0x000000010900788c */ /* 0x000fe2000bf01270 */
[----:B------:R-:W-:-:S03]  /*2390*/  ISETP.GT.U32.AND P0, PT, R4, 0x1, PT ;  /* 0x000000010400780c */ /* 0x000fc60003f04070 */
[----:B------:R-:W-:-:S04]  /*23a0*/  USEL UR8, UR9, 0x1, UP0 ;  /* 0x0000000109087887 */ /* 0x000fc80008000000 */
[----:B------:R-:W-:-:S04]  /*23b0*/  UIADD3 UR8, UR5, UR9, -UR8 ;  /* 0x0000000905087290 */ /* 0x000fc8000fffe808 */
[----:B------:R-:W-:-:S04]  /*23c0*/  UIMAD.WIDE.U32 UR6, UR8, 0x24924925, URZ ;  /* 0x24924925080678a5 */ /* 0x000fc8000f8e003f */
[----:B------:R-:W-:-:S04]  /*23d0*/  UIADD3 UR6, UR8, -UR7, URZ ;  /* 0x8000000708067290 */ /* 0x000fc8000fffe03f */
[----:B------:R-:W-:-:S04]  /*23e0*/  ULEA.HI UR6, UR6, UR7, URZ, 0x1f ;  /* 0x0000000706067291 */ /* 0x000fc8000f8ff83f */
[----:B------:R-:W-:-:S04]  /*23f0*/  USHF.R.U32.HI UR6, URZ, 0x2, UR6 ;  /* 0x000000023f067899 */ /* 0x000fc80008011606 */
[----:B------:R-:W-:-:S04]  /*2400*/  UIMAD UR6, UR6, -0x7, UR8 ;  /* 0xfffffff9060678a4 */ /* 0x000fc8000f8e0208 */
[----:B------:R-:W-:-:S04]  /*2410*/  ULEA UR6, UR6, UR10, 0x3 ;  /* 0x0000000a06067291 */ /* 0x000fc8000f8e183f */
[----:B------:R-:W-:-:S04]  /*2420*/  UIADD3 UR6, UR6, 0x38, URZ ;  /* 0x0000003806067890 */ /* 0x000fc8000fffe03f */
[----:B------:R-:W-:-:S09]  /*2430*/  UPRMT UR6, URZ, 0x654, UR6 ;  /* 0x000006543f067896 */ /* 0x000fd20008000006 */
[----:B------:R-:W-:Y:S01]  /*2440*/  SYNCS.ARRIVE.TRANS64.RED.A1T0 RZ, [UR6], RZ ;  /* 0x000000ffffff79a7 */ /* 0x000fe20008100406 */
[----:B------:R-:W-:Y:S05]  /*2450*/  @P0 BRA `(.L_x_29) ;  /* 0x0000000000040947 */ /* 0x000fea0003800000 */
[----:B------:R-:W-:Y:S01]  /*2460*/  BPT.TRAP 0x1 ;  /* 0x000000040000795c */ /* 0x000fe20000300000 */
.L_x_29:
[----:B------:R-:W0:Y:S01]  /*2470*/  LDC R24, c[0x0][0x288] ;  /* 0x0000a200ff187b82 */ /* 0x000e220000000800 */
[--C-:B------:R-:W-:Y:S01]  /*2480*/  SHF.R.U32.HI R6, RZ, 0x2, R2.reuse ;  /* 0x00000002ff067819 */ /* 0x100fe20000011602 */
[----:B------:R-:W-:Y:S01]  /*2490*/  IMAD.SHL.U32 R17, R12, 0x40, RZ ;  /* 0x000000400c117824 */ /* 0x000fe200078e00ff */
[C---:B------:R-:W-:Y:S01]  /*24a0*/  LOP3.LUT R8, R2.reuse, 0x60, RZ, 0xc0, !PT ;  /* 0x0000006002087812 */ /* 0x040fe200078ec0ff */
[----:B------:R-:W-:Y:S01]  /*24b0*/  UIADD3 UR8, UR9, UR5, URZ ;  /* 0x0000000509087290 */ /* 0x000fe2000fffe03f */
[----:B------:R-:W-:Y:S01]  /*24c0*/  SHF.R.U32.HI R9, RZ, 0x7, R2 ;  /* 0x00000007ff097819 */ /* 0x000fe20000011602 */
[----:B------:R-:W-:Y:S01]  /*24d0*/  IMAD.SHL.U32 R12, R2, 0x2, RZ ;  /* 0x00000002020c7824 */ /* 0x000fe200078e00ff */
[----:B------:R-:W-:Y:S01]  /*24e0*/  LOP3.LUT R7, R6, 0x7, RZ, 0xc0, !PT ;  /* 0x0000000706077812 */ /* 0x000fe200078ec0ff */
[----:B------:R-:W-:Y:S01]  /*24f0*/  UISETP.GT.U32.AND UP0, UPT, UR8, 0x6, UPT ;  /* 0x000000060800788c */ /* 0x000fe2000bf04070 */
[----:B------:R-:W-:Y:S01]  /*2500*/  SHF.R.U32.HI R8, RZ, 0x1, R8 ;  /* 0x00000001ff087819 */ /* 0x000fe20000011608 */
[----:B------:R-:W-:Y:S01]  /*2510*/  UIMAD.WIDE.U32 UR6, UR8, 0x24924925, URZ ;  /* 0x24924925080678a5 */ /* 0x000fe2000f8e003f */
[----:B------:R-:W-:Y:S01]  /*2520*/  LOP3.LUT R6, R9, 0x1, RZ, 0xc0, !PT ;  /* 0x0000000109067812 */ /* 0x000fe200078ec0ff */
[----:B------:R-:W-:Y:S01]  /*2530*/  ULDC UR12, c[0x0][0x284] ;  /* 0x0000a100000c7ab9 */ /* 0x000fe20000000800 */
[----:B------:R-:W-:Y:S01]  /*2540*/  IADD3 R13, RZ, -R8, -R7 ;  /* 0x80000008ff0d7210 */ /* 0x000fe20007ffe807 */
[----:B------:R-:W-:Y:S01]  /*2550*/  UISETP.LT.U32.AND UP0, UPT, UR9, 0x7, UP0 ;  /* 0x000000070900788c */ /* 0x000fe20008701070 */
[----:B------:R-:W-:Y:S01]  /*2560*/  SHF.R.S32.HI R32, RZ, 0x1f, R69 ;  /* 0x0000001fff207819 */ /* 0x000fe20000011445 */
[C---:B------:R-:W-:Y:S01]  /*2570*/  IMAD.SHL.U32 R26, R6.reuse, 0x40, RZ ;  /* 0x00000040061a7824 */ /* 0x040fe200078e00ff */
[----:B------:R-:W-:Y:S01]  /*2580*/  UIADD3 UR5, UR8, -UR7, URZ ;  /* 0x8000000708057290 */ /* 0x000fe2000fffe03f */
[----:B------:R-:W-:Y:S01]  /*2590*/  IMAD R25, R6, -0x40, R13 ;  /* 0xffffffc006197824 */ /* 0x000fe200078e020d */
[----:B------:R-:W-:Y:S01]  /*25a0*/  LOP3.LUT R6, R2, 0x3, RZ, 0xc0, !PT ;  /* 0x0000000302067812 */ /* 0x000fe200078ec0ff */
[----:B------:R-:W-:Y:S01]  /*25b0*/  UISETP.GE.U32.AND UP1, UPT, UR9, 0x7, UPT ;  /* 0x000000070900788c */ /* 0x000fe2000bf26070 */
[----:B------:R-:W-:Y:S01]  /*25c0*/  LOP3.LUT R9, R26, 0x40, R7, 0xe2, !PT ;  /* 0x000000401a097812 */ /* 0x000fe200078ee207 */
[----:B------:R-:W-:Y:S01]  /*25d0*/  USEL UR6, URZ, 0x1, !UP0 ;  /* 0x000000013f067887 */ /* 0x000fe2000c000000 */
[C---:B------:R-:W-:Y:S01]  /*25e0*/  LOP3.LUT R12, R17.reuse, 0x6, R12, 0xf8, !PT ;  /* 0x00000006110c7812 */ /* 0x040fe200078ef80c */
[----:B0-----:R-:W-:Y:S01]  /*25f0*/  IMAD R26, R6, -0x2, R24 ;  /* 0xfffffffe061a7824 */ /* 0x001fe200078e0218 */
[----:B------:R-:W-:Y:S01]  /*2600*/  ISETP.GE.AND P0, PT, R17, R24, PT ;  /* 0x000000181100720c */ /* 0x000fe20003f06270 */
[----:B------:R-:W-:Y:S01]  /*2610*/  IMAD.SHL.U32 R24, R16, 0x80, RZ ;  /* 0x0000008010187824 */ /* 0x000fe200078e00ff */
[----:B------:R-:W-:Y:S01]  /*2620*/  ULEA.HI UR5, UR5, UR7, URZ, 0x1f ;  /* 0x0000000705057291 */ /* 0x000fe2000f8ff83f */
[----:B------:R-:W-:Y:S01]  /*2630*/  SHF.R.S32.HI R13, RZ, 0x1f, R12 ;  /* 0x0000001fff0d7819 */ /* 0x000fe2000001140c */
[----:B------:R-:W-:Y:S01]  /*2640*/  ULDC.64 UR10, c[0x0][0x5d0] ;  /* 0x00017400000a7ab9 */ /* 0x000fe20000000a00 */
[----:B------:R-:W-:Y:S01]  /*2650*/  ULOP3.LUT UR4, UR4, UR6, URZ, 0x3c, !UPT ;  /* 0x0000000604047292 */ /* 0x000fe2000f8e3c3f */
[----:B------:R-:W-:Y:S01]  /*2660*/  ISETP.GE.OR P0, PT, R24, UR12, P0 ;  /* 0x0000000c18007c0c */ /* 0x000fe20008706670 */
[----:B------:R-:W-:Y:S01]  /*2670*/  IMAD R6, R32, UR10, RZ ;  /* 0x0000000a20067c24 */ /* 0x000fe2000f8e02ff */
[----:B------:R-:W-:Y:S01]  /*2680*/  USHF.R.U32.HI UR5, URZ, 0x2, UR5 ;  /* 0x000000023f057899 */ /* 0x000fe20008011605 */
[----:B------:R-:W-:Y:S01]  /*2690*/  IMAD.WIDE R28, R16, 0x80, RZ ;  /* 0x00000080101c7825 */ /* 0x000fe200078e02ff */
[----:B------:R-:W-:-:S02]  /*26a0*/  IADD3 R25, -R24, UR12, R25 ;  /* 0x0000000c18197c10 */ /* 0x000fc4000fffe119 */
[----:B------:R-:W-:Y:S01]  /*26b0*/  @UP1 ULOP3.LUT UR4, UR4, 0x1, UR5, 0x78, !UPT ;  /* 0x0000000104041892 */ /* 0x000fe2000f8e7805 */
[C---:B------:R-:W-:Y:S01]  /*26c0*/  IMAD R27, R69.reuse, UR11, R6 ;  /* 0x0000000b451b7c24 */ /* 0x040fe2000f8e0206 */
[----:B------:R-:W-:Y:S01]  /*26d0*/  UIMAD UR5, UR5, -0x7, UR8 ;  /* 0xfffffff9050578a4 */ /* 0x000fe2000f8e0208 */
[----:B------:R-:W-:Y:S01]  /*26e0*/  IMAD.WIDE.U32 R6, R69, UR10, R12 ;  /* 0x0000000a45067c25 */ /* 0x000fe2000f8e000c */
[----:B------:R-:W-:-:S03]  /*26f0*/  LOP3.LUT R33, R28, R9, R8, 0xfe, !PT ;  /* 0x000000091c217212 */ /* 0x000fc600078efe08 */
[----:B------:R-:W-:Y:S02]  /*2700*/  IMAD.IADD R7, R7, 0x1, R27 ;  /* 0x0000000107077824 */ /* 0x000fe400078e021b */
[----:B------:R-:W-:Y:S02]  /*2710*/  IMAD.IADD R26, R26, 0x1, -R17 ;  /* 0x000000011a1a7824 */ /* 0x000fe400078e0a11 */
[----:B------:R-:W-:Y:S01]  /*2720*/  IMAD.MOV.U32 R24, RZ, RZ, -0x1 ;  /* 0xffffffffff187424 */ /* 0x000fe200078e00ff */
[----:B------:R-:W-:Y:S06]  /*2730*/  @P0 BRA `(.L_x_31) ;  /* 0x0000002400940947 */ /* 0x000fec0003800000 */
[----:B------:R-:W0:Y:S01]  /*2740*/  LDC.64 R30, c[0x0][0x5c8] ;  /* 0x00017200ff1e7b82 */ /* 0x000e220000000a00 */
[----:B------:R-:W-:Y:S01]  /*2750*/  ULDC.64 UR6, c[0x0][0x5c0] ;  /* 0x0001700000067ab9 */ /* 0x000fe20000000a00 */
[----:B------:R-:W-:Y:S01]  /*2760*/  BSSY B0, `(.L_x_31) ;  /* 0x0000262000007945 */ /* 0x000fe20003800000 */
[-C--:B0-----:R-:W-:Y:S02]  /*2770*/  IMAD R8, R29, R30.reuse, RZ ;  /* 0x0000001e1d087224 */ /* 0x081fe400078e02ff */
[----:B------:R-:W-:-:S04]  /*2780*/  IMAD.WIDE.U32 R6, R33, R30, R6 ;  /* 0x0000001e21067225 */ /* 0x000fc800078e0006 */
[----:B------:R-:W-:Y:S01]  /*2790*/  IMAD R17, R33, R31, R8 ;  /* 0x0000001f21117224 */ /* 0x000fe200078e0208 */
[----:B------:R-:W-:Y:S02]  /*27a0*/  LEA R9, P0, R30, R6, 0x3 ;  /* 0x000000061e097211 */ /* 0x000fe400078018ff */
[----:B------:R-:W-:Y:S01]  /*27b0*/  IADD3 R8, P1, R6, UR6, RZ ;  /* 0x0000000606087c10 */ /* 0x000fe2000ff3e0ff */
[----:B------:R-:W-:Y:S01]  /*27c0*/  IMAD.IADD R17, R7, 0x1, R17 ;  /* 0x0000000107117824 */ /* 0x000fe200078e0211 */
[----:B------:R-:W-:-:S04]  /*27d0*/  IADD3 R6, P2, R9, UR6, RZ ;  /* 0x0000000609067c10 */ /* 0x000fc8000ff5e0ff */
[----:B------:R-:W-:Y:S02]  /*27e0*/  LEA.HI.X R7, R30, R17, R31, 0x3, P0 ;  /* 0x000000111e077211 */ /* 0x000fe400000f1c1f */
[----:B----45:R-:W-:Y:S02]  /*27f0*/  FSETP.NEU.AND P0, PT, R10, RZ, PT ;  /* 0x000000ff0a00720b */ /* 0x030fe40003f0d000 */
[----:B------:R-:W-:Y:S02]  /*2800*/  IADD3.X R9, R17, UR7, RZ, P1, !PT ;  /* 0x0000000711097c10 */ /* 0x000fe40008ffe4ff */
[----:B------:R-:W-:-:S09]  /*2810*/  IADD3.X R7, R7, UR7, RZ, P2, !PT ;  /* 0x0000000707077c10 */ /* 0x000fd200097fe4ff */
[----:B------:R-:W-:Y:S05]  /*2820*/  @!P0 BRA `(.L_x_32) ;  /* 0x0000001c00148947 */ /* 0x000fea0003800000 */
[----:B------:R-:W-:Y:S01]  /*2830*/  ULDC.64 UR6, c[0x0][0x5b8] ;  /* 0x00016e0000067ab9 */ /* 0x000fe20000000a00 */
[----:B------:R-:W-:Y:S01]  /*2840*/  ISETP.GE.AND P0, PT, R26, 0x1, PT ;  /* 0x000000011a00780c */ /* 0x000fe20003f06270 */
[----:B------:R-:W-:Y:S01]  /*2850*/  IMAD R30, R32, UR6, RZ ;  /* 0x00000006201e7c24 */ /* 0x000fe2000f8e02ff */
[----:B------:R-:W-:Y:S01]  /*2860*/  ULDC.64 UR10, c[0x0][0x5a8] ;  /* 0x00016a00000a7ab9 */ /* 0x000fe20000000a00 */
[----:B------:R-:W-:Y:S01]  /*2870*/  IMAD.WIDE.U32 R16, R69, UR6, R12 ;  /* 0x0000000645107c25 */ /* 0x000fe2000f8e000c */
[----:B------:R-:W-:Y:S01]  /*2880*/  ISETP.LT.OR P3, PT, R25, 0x1, !P0 ;  /* 0x000000011900780c */ /* 0x000fe20004761670 */
[----:B------:R-:W-:Y:S02]  /*2890*/  BSSY B1, `(.L_x_33) ;  /* 0x000000c000017945 */ /* 0x000fe40003800000 */
[----:B------:R-:W-:Y:S01]  /*28a0*/  IMAD R69, R69, UR7, R30 ;  /* 0x0000000745457c24 */ /* 0x000fe2000f8e021e */
[----:B------:R-:W-:Y:S02]  /*28b0*/  ULDC.64 UR6, c[0x0][0x5b0] ;  /* 0x00016c0000067ab9 */ /* 0x000fe40000000a00 */
[----:B------:R-:W-:-:S02]  /*28c0*/  IMAD R27, R29, UR6, RZ ;  /* 0x000000061d1b7c24 */ /* 0x000fc4000f8e02ff */
[----:B------:R-:W-:Y:S02]  /*28d0*/  IMAD.IADD R17, R17, 0x1, R69 ;  /* 0x0000000111117824 */ /* 0x000fe400078e0245 */
[C---:B------:R-:W-:Y:S02]  /*28e0*/  IMAD R27, R33.reuse, UR7, R27 ;  /* 0x00000007211b7c24 */ /* 0x040fe4000f8e021b */
[----:B------:R-:W-:-:S03]  /*28f0*/  IMAD.WIDE.U32 R12, R33, UR6, R16 ;  /* 0x00000006210c7c25 */ /* 0x000fc6000f8e0010 */
[----:B------:R-:W-:-:S04]  /*2900*/  IADD3 R12, P1, R12, UR10, RZ ;  /* 0x0000000a0c0c7c10 */ /* 0x000fc8000ff3e0ff */
[--C-:B------:R-:W-:Y:S02]  /*2910*/  IADD3.X R13, R13, UR11, R27.reuse, P1, !PT ;  /* 0x0000000b0d0d7c10 */ /* 0x100fe40008ffe41b */
[----:B------:R-:W-:Y:S01]  /*2920*/  PRMT R27, RZ, 0x7610, R27 ;  /* 0x00007610ff1b7816 */ /* 0x000fe2000000001b */
[----:B------:R-:W-:Y:S06]  /*2930*/  @P3 BRA `(.L_x_34) ;  /* 0x0000000000043947 */ /* 0x000fec0003800000 */
[----:B------:R0:W5:Y:S02]  /*2940*/  LDG.E.U8 R27, desc[UR16][R12.64] ;  /* 0x000000100c1b7981 */ /* 0x000164000c1e1100 */
.L_x_34:
[----:B------:R-:W-:Y:S05]  /*2950*/  BSYNC B1 ;  /* 0x0000000000017941 */ /* 0x000fea0003800000 */
.L_x_33:
[----:B-----5:R-:W-:Y:S01]  /*2960*/  LOP3.LUT R27, R27, 0xff, RZ, 0xc0, !PT ;  /* 0x000000ff1b1b7812 */ /* 0x020fe200078ec0ff */
[----:B------:R-:W-:Y:S01]  /*2970*/  BSSY B1, `(.L_x_35) ;  /* 0x000000c000017945 */ /* 0x000fe20003800000 */
[----:B------:R-:W-:Y:S02]  /*2980*/  ISETP.GE.AND P1, PT, R26, 0x2, PT ;  /* 0x000000021a00780c */ /* 0x000fe40003f26270 */
[----:B------:R-:W-:Y:S02]  /*2990*/  F2FP.F16.E4M3.UNPACK_B R27, R27 ;  /* 0x0000001bff1b723e */ /* 0x000fe400020006ff */
[----:B------:R-:W-:-:S03]  /*29a0*/  ISETP.LT.OR P2, PT, R25, 0x1, !P1 ;  /* 0x000000011900780c */ /* 0x000fc60004f41670 */
[----:B------:R-:W-:-:S05]  /*29b0*/  HADD2.F32 R27, -RZ, R27.H0_H0 ;  /* 0x2000001bff1b7230 */ /* 0x000fca0000004100 */
[----:B------:R-:W-:Y:S01]  /*29c0*/  FMUL R30, R27, R10 ;  /* 0x0000000a1b1e7220 */ /* 0x000fe20000400000 */
[----:B------:R-:W-:-:S03]  /*29d0*/  PRMT R27, RZ, 0x7610, R27 ;  /* 0x00007610ff1b7816 */ /* 0x000fc6000000001b */
[----:B--2---:R-:W-:-:S05]  /*29e0*/  FFMA R30, R79, R3, R30 ;  /* 0x000000034f1e7223 */ /* 0x004fca000000001e */
[----:B------:R-:W-:-:S05]  /*29f0*/  F2FP.SATFINITE.E4M3.F32.PACK_AB_MERGE_C R31, RZ, R30, RZ ;  /* 0x0000001eff1f723e */ /* 0x000fca00048070ff */
[----:B------:R1:W-:Y:S01]  /*2a00*/  @!P3 STG.E.U8 desc[UR16][R8.64], R31 ;  /* 0x0000001f0800b986 */ /* 0x0003e2000c101110 */
[----:B------:R-:W-:Y:S05]  /*2a10*/  @P2 BRA `(.L_x_36) ;  /* 0x0000000000042947 */ /* 0x000fea0003800000 */
[----:B------:R2:W5:Y:S02]  /*2a20*/  LDG.E.U8 R27, desc[UR16][R12.64+0x1] ;  /* 0x000001100c1b7981 */ /* 0x000564000c1e1100 */
.L_x_36:
[----:B------:R-:W-:Y:S05]  /*2a30*/  BSYNC B1 ;  /* 0x0000000000017941 */ /* 0x000fea0003800000 */
.L_x_35:
[----:B-----5:R-:W-:Y:S01]  /*2a40*/  LOP3.LUT R27, R27, 0xff, RZ, 0xc0, !PT ;  /* 0x000000ff1b1b7812 */ /* 0x020fe200078ec0ff */
[----:B------:R-:W-:Y:S01]  /*2a50*/  BSSY B1, `(.L_x_37) ;  /* 0x0000012000017945 */ /* 0x000fe20003800000 */
[----:B-1----:R-:W-:Y:S02]  /*2a60*/  IADD3 R31, P3, R33, 0x8, RZ ;  /* 0x00000008211f7810 */ /* 0x002fe40007f7e0ff */
[----:B------:R-:W-:Y:S02]  /*2a70*/  F2FP.F16.E4M3.UNPACK_B R27, R27 ;  /* 0x0000001bff1b723e */ /* 0x000fe400020006ff */
[----:B------:R-:W-:Y:S01]  /*2a80*/  ISETP.LT.OR P0, PT, R25, 0x9, !P0 ;  /* 0x000000091900780c */ /* 0x000fe20004701670 */
[----:B------:R-:W-:Y:S02]  /*2a90*/  IMAD.X R28, RZ, RZ, R29, P3 ;  /* 0x000000ffff1c7224 */ /* 0x000fe400018e061d */
[----:B------:R-:W-:Y:S02]  /*2aa0*/  HADD2.F32 R27, -RZ, R27.H0_H0 ;  /* 0x2000001bff1b7230 */ /* 0x000fe40000004100 */
[----:B------:R-:W-:-:S02]  /*2ab0*/  IMAD R28, R28, UR6, RZ ;  /* 0x000000061c1c7c24 */ /* 0x000fc4000f8e02ff */
[----:B------:R-:W-:-:S04]  /*2ac0*/  IMAD.WIDE.U32 R16, R31, UR6, R16 ;  /* 0x000000061f107c25 */ /* 0x000fc8000f8e0010 */
[----:B------:R-:W-:Y:S01]  /*2ad0*/  FMUL R27, R27, R10 ;  /* 0x0000000a1b1b7220 */ /* 0x000fe20000400000 */
[----:B------:R-:W-:-:S03]  /*2ae0*/  IMAD R31, R31, UR7, R28 ;  /* 0x000000071f1f7c24 */ /* 0x000fc6000f8e021c */
[----:B------:R-:W-:Y:S01]  /*2af0*/  FFMA R27, R78, R3, R27 ;  /* 0x000000034e1b7223 */ /* 0x000fe2000000001b */
[----:B------:R-:W-:-:S04]  /*2b00*/  IADD3 R16, P3, R16, UR10, RZ ;  /* 0x0000000a10107c10 */ /* 0x000fc8000ff7e0ff */
[----:B------:R-:W-:Y:S02]  /*2b10*/  F2FP.SATFINITE.E4M3.F32.PACK_AB_MERGE_C R29, RZ, R27, RZ ;  /* 0x0000001bff1d723e */ /* 0x000fe400048070ff */
[----:B------:R-:W-:Y:S02]  /*2b20*/  IADD3.X R17, R17, UR11, R31, P3, !PT ;  /* 0x0000000b11117c10 */ /* 0x000fe40009ffe41f */
[----:B------:R-:W-:Y:S01]  /*2b30*/  PRMT R27, RZ, 0x7610, R27 ;  /* 0x00007610ff1b7816 */ /* 0x000fe2000000001b */
[----:B------:R1:W-:Y:S01]  /*2b40*/  @!P2 STG.E.U8 desc[UR16][R8.64+0x1], R29 ;  /* 0x0000011d0800a986 */ /* 0x0003e2000c101110 */
[----:B------:R-:W-:Y:S05]  /*2b50*/  @P0 BRA `(.L_x_38) ;  /* 0x0000000000040947 */ /* 0x000fea0003800000 */
[----:B------:R3:W5:Y:S02]  /*2b60*/  LDG.E.U8 R27, desc[UR16][R16.64] ;  /* 0x00000010101b7981 */ /* 0x000764000c1e1100 */
.L_x_38:
[----:B------:R-:W-:Y:S05]  /*2b70*/  BSYNC B1 ;  /* 0x0000000000017941 */ /* 0x000fea0003800000 */
.L_x_37:
[----:B-----5:R-:W-:Y:S01]  /*2b80*/  LOP3.LUT R27, R27, 0xff, RZ, 0xc0, !PT ;  /* 0x000000ff1b1b7812 */ /* 0x020fe200078ec0ff */
[----:B------:R-:W-:Y:S01]  /*2b90*/  BSSY B1, `(.L_x_39) ;  /* 0x000000b000017945 */ /* 0x000fe20003800000 */
[----:B------:R-:W-:Y:S02]  /*2ba0*/  ISETP.LT.OR P1, PT, R25, 0x9, !P1 ;  /* 0x000000091900780c */ /* 0x000fe40004f21670 */
[----:B------:R-:W-:-:S05]  /*2bb0*/  F2FP.F16.E4M3.UNPACK_B R27, R27 ;  /* 0x0000001bff1b723e */ /* 0x000fca00020006ff */
[----:B------:R-:W-:-:S05]  /*2bc0*/  HADD2.F32 R27, -RZ, R27.H0_H0 ;  /* 0x2000001bff1b7230 */ /* 0x000fca0000004100 */
[----:B------:R-:W-:Y:S01]  /*2bd0*/  FMUL R28, R27, R10 ;  /* 0x0000000a1b1c7220 */ /* 0x000fe20000400000 */
[----:B------:R-:W-:-:S03]  /*2be0*/  PRMT R27, RZ, 0x7610, R27 ;  /* 0x00007610ff1b7816 */ /* 0x000fc6000000001b */
[----:B------:R-:W-:-:S05]  /*2bf0*/  FFMA R28, R77, R3, R28 ;  /* 0x000000034d1c7223 */ /* 0x000fca000000001c */
[----:B-1----:R-:W-:-:S05]  /*2c00*/  F2FP.SATFINITE.E4M3.F32.PACK_AB_MERGE_C R29, RZ, R28, RZ ;  /* 0x0000001cff1d723e */ /* 0x002fca00048070ff */
[----:B------:R1:W-:Y:S01]  /*2c10*/  @!P0 STG.E.U8 desc[UR16][R6.64], R29 ;  /* 0x0000001d06008986 */ /* 0x0003e2000c101110 */
[----:B------:R-:W-:Y:S05]  /*2c20*/  @P1 BRA `(.L_x_40) ;  /* 0x0000000000041947 */ /* 0x000fea0003800000 */
[----:B------:R4:W5:Y:S02]  /*2c30*/  LDG.E.U8 R27, desc[UR16][R16.64+0x1] ;  /* 0x00000110101b7981 */ /* 0x000964000c1e1100 */
.L_x_40:
[----:B------:R-:W-:Y:S05]  /*2c40*/  BSYNC B1 ;  /* 0x0000000000017941 */ /* 0x000fea0003800000 */
.L_x_39:
[----:B-----5:R-:W-:Y:S01]  /*2c50*/  LOP3.LUT R27, R27, 0xff, RZ, 0xc0, !PT ;  /* 0x000000ff1b1b7812 */ /* 0x020fe200078ec0ff */
[----:B------:R-:W-:Y:S01]  /*2c60*/  BSSY B1, `(.L_x_41) ;  /* 0x000000c000017945 */ /* 0x000fe20003800000 */
[----:B------:R-:W-:Y:S02]  /*2c70*/  ISETP.GE.AND P0, PT, R26, 0x9, PT ;  /* 0x000000091a00780c */ /* 0x000fe40003f06270 */
[----:B------:R-:W-:Y:S02]  /*2c80*/  F2FP.F16.E4M3.UNPACK_B R27, R27 ;  /* 0x0000001bff1b723e */ /* 0x000fe400020006ff */
[----:B------:R-:W-:-:S03]  /*2c90*/  ISETP.LT.OR P2, PT, R25, 0x1, !P0 ;  /* 0x000000011900780c */ /* 0x000fc60004741670 */
[----:B------:R-:W-:-:S05]  /*2ca0*/  HADD2.F32 R27, -RZ, R27.H0_H0 ;  /* 0x2000001bff1b7230 */ /* 0x000fca0000004100 */
[----:B------:R-:W-:-:S04]  /*2cb0*/  FMUL R27, R27, R10 ;  /* 0x0000000a1b1b7220 */ /* 0x000fc80000400000 */
[----:B------:R-:W-:-:S05]  /*2cc0*/  FFMA R27, R76, R3, R27 ;  /* 0x000000034c1b7223 */ /* 0x000fca000000001b */
[----:B-1----:R-:W-:Y:S02]  /*2cd0*/  F2FP.SATFINITE.E4M3.F32.PACK_AB_MERGE_C R29, RZ, R27, RZ ;  /* 0x0000001bff1d723e */ /* 0x002fe400048070ff */
[----:B------:R-:W-:-:S03]  /*2ce0*/  PRMT R27, RZ, 0x7610, R27 ;  /* 0x00007610ff1b7816 */ /* 0x000fc6000000001b */
[----:B------:R1:W-:Y:S01]  /*2cf0*/  @!P1 STG.E.U8 desc[UR16][R6.64+0x1], R29 ;  /* 0x0000011d06009986 */ /* 0x0003e2000c101110 */
[----:B------:R-:W-:Y:S05]  /*2d00*/  @P2 BRA `(.L_x_42) ;  /* 0x0000000000042947 */ /* 0x000fea0003800000 */
[----:B------:R0:W5:Y:S02]  /*2d10*/  LDG.E.U8 R27, desc[UR16][R12.64+0x8] ;  /* 0x000008100c1b7981 */ /* 0x000164000c1e1100 */
.L_x_42:
[----:B------:R-:W-:Y:S05]  /*2d20*/  BSYNC B1 ;  /* 0x0000000000017941 */ /* 0x000fea0003800000 */
.L_x_41:
        /* <DEDUP_REMOVED lines=13> */
.L_x_44:
[----:B------:R-:W-:Y:S05]  /*2e00*/  BSYNC B1 ;  /* 0x0000000000017941 */ /* 0x000fea0003800000 */
.L_x_43:
[----:B-----5:R-:W-:Y:S01]  /*2e10*/  LOP3.LUT R27, R27, 0xff, RZ, 0xc0, !PT ;  /* 0x000000ff1b1b7812 */ /* 0x020fe200078ec0ff */
[----:B------:R-:W-:Y:S01]  /*2e20*/  BSSY B1, `(.L_x_45) ;  /* 0x000000b000017945 */ /* 0x000fe20003800000 */
[----:B------:R-:W-:Y:S02]  /*2e30*/  ISETP.LT.OR P0, PT, R25, 0x9, !P0 ;  /* 0x000000091900780c */ /* 0x000fe40004701670 */
[----:B------:R-:W-:-:S05]  /*2e40*/  F2FP.F16.E4M3.UNPACK_B R27, R27 ;  /* 0x0000001bff1b723e */ /* 0x000fca00020006ff */
        /* <DEDUP_REMOVED lines=8> */
.L_x_46:
[----:B------:R-:W-:Y:S05]  /*2ed0*/  BSYNC B1 ;  /* 0x0000000000017941 */ /* 0x000fea0003800000 */
.L_x_45:
        /* <DEDUP_REMOVED lines=12> */
.L_x_48:
[----:B------:R-:W-:Y:S05]  /*2fa0*/  BSYNC B1 ;  /* 0x0000000000017941 */ /* 0x000fea0003800000 */
.L_x_47:
        /* <DEDUP_REMOVED lines=13> */
.L_x_50:
[----:B------:R-:W-:Y:S05]  /*3080*/  BSYNC B1 ;  /* 0x0000000000017941 */ /* 0x000fea0003800000 */
.L_x_49:
        /* <DEDUP_REMOVED lines=13> */
.L_x_52:
[----:B------:R-:W-:Y:S05]  /*3160*/  BSYNC B1 ;  /* 0x0000000000017941 */ /* 0x000fea0003800000 */
.L_x_51:
        /* <DEDUP_REMOVED lines=12> */
.L_x_54:
[----:B------:R-:W-:Y:S05]  /*3230*/  BSYNC B1 ;  /* 0x0000000000017941 */ /* 0x000fea0003800000 */
.L_x_53:
        /* <DEDUP_REMOVED lines=12> */
.L_x_56:
[----:B------:R-:W-:Y:S05]  /*3300*/  BSYNC B1 ;  /* 0x0000000000017941 */ /* 0x000fea0003800000 */
.L_x_55:
        /* <DEDUP_REMOVED lines=13> */
.L_x_58:
[----:B------:R-:W-:Y:S05]  /*33e0*/  BSYNC B1 ;  /* 0x0000000000017941 */ /* 0x000fea0003800000 */
.L_x_57:
        /* <DEDUP_REMOVED lines=13> */
.L_x_60:
[----:B------:R-:W-:Y:S05]  /*34c0*/  BSYNC B1 ;  /* 0x0000000000017941 */ /* 0x000fea0003800000 */
.L_x_59:
        /* <DEDUP_REMOVED lines=12> */
.L_x_62:
[----:B------:R-:W-:Y:S05]  /*3590*/  BSYNC B1 ;  /* 0x0000000000017941 */ /* 0x000fea0003800000 */
.L_x_61:
        /* <DEDUP_REMOVED lines=12> */
.L_x_64:
[----:B------:R-:W-:Y:S05]  /*3660*/  BSYNC B1 ;  /* 0x0000000000017941 */ /* 0x000fea0003800000 */
.L_x_63:
        /* <DEDUP_REMOVED lines=13> */
.L_x_66:
[----:B------:R-:W-:Y:S05]  /*3740*/  BSYNC B1 ;  /* 0x0000000000017941 */ /* 0x000fea0003800000 */
.L_x_65:
        /* <DEDUP_REMOVED lines=13> */
.L_x_68:
[----:B------:R-:W-:Y:S05]  /*3820*/  BSYNC B1 ;  /* 0x0000000000017941 */ /* 0x000fea0003800000 */
.L_x_67:
        /* <DEDUP_REMOVED lines=12> */
.L_x_70:
[----:B------:R-:W-:Y:S05]  /*38f0*/  BSYNC B1 ;  /* 0x0000000000017941 */ /* 0x000fea0003800000 */
.L_x_69:
        /* <DEDUP_REMOVED lines=12> */
.L_x_72:
[----:B------:R-:W-:Y:S05]  /*39c0*/  BSYNC B1 ;  /* 0x0000000000017941 */ /* 0x000fea0003800000 */
.L_x_71:
        /* <DEDUP_REMOVED lines=13> */
.L_x_74:
[----:B------:R-:W-:Y:S05]  /*3aa0*/  BSYNC B1 ;  /* 0x0000000000017941 */ /* 0x000fea0003800000 */
.L_x_73:
        /* <DEDUP_REMOVED lines=13> */
.L_x_76:
[----:B------:R-:W-:Y:S05]  /*3b80*/  BSYNC B1 ;  /* 0x0000000000017941 */ /* 0x000fea0003800000 */
.L_x_75:
        /* <DEDUP_REMOVED lines=12> */
.L_x_78:
[----:B------:R-:W-:Y:S05]  /*3c50*/  BSYNC B1 ;  /* 0x0000000000017941 */ /* 0x000fea0003800000 */
.L_x_77:
[----:B-----5:R-:W-:Y:S01]  /*3c60*/  LOP3.LUT R27, R27, 0xff, RZ, 0xc0, !PT ;  /* 0x000000ff1b1b7812 */ /* 0x020fe200078ec0ff */
[----:B------:R-:W-:Y:S01]  /*3c70*/  BSSY B1, `(.L_x_79) ;  /* 0x000000b000017945 */ /* 0x000fe20003800000 */
[----:B------:R-:W-:Y:S02]  /*3c80*/  ISETP.LT.OR P1, PT, R25, 0x9, !P1 ;  /* 0x000000091900780c */ /* 0x000fe40004f21670 */
[----:B------:R-:W-:-:S05]  /*3c90*/  F2FP.F16.E4M3.UNPACK_B R27, R27 ;  /* 0x0000001bff1b723e */ /* 0x000fca00020006ff */
[----:B------:R-:W-:-:S05]  /*3ca0*/  HADD2.F32 R27, -RZ, R27.H0_H0 ;  /* 0x2000001bff1b7230 */ /* 0x000fca0000004100 */
[----:B------:R-:W-:-:S04]  /*3cb0*/  FMUL R28, R27, R10 ;  /* 0x0000000a1b1c7220 */ /* 0x000fc80000400000 */
[----:B------:R-:W-:Y:S01]  /*3cc0*/  FFMA R28, R23, R3, R28 ;  /* 0x00000003171c7223 */ /* 0x000fe2000000001c */
[----:B------:R-:W-:-:S04]  /*3cd0*/  PRMT R23, RZ, 0x7610, R23 ;  /* 0x00007610ff177816 */ /* 0x000fc80000000017 */
[----:B------:R-:W-:-:S05]  /*3ce0*/  F2FP.SATFINITE.E4M3.F32.PACK_AB_MERGE_C R27, RZ, R28, RZ ;  /* 0x0000001cff1b723e */ /* 0x000fca00048070ff */
[----:B------:R0:W-:Y:S01]  /*3cf0*/  @!P0 STG.E.U8 desc[UR16][R6.64+0x28], R27 ;  /* 0x0000281b06008986 */ /* 0x0001e2000c101110 */
[----:B------:R-:W-:Y:S05]  /*3d00*/  @P1 BRA `(.L_x_80) ;  /* 0x0000000000041947 */ /* 0x000fea0003800000 */
[----:B------:R0:W5:Y:S02]  /*3d10*/  LDG.E.U8 R23, desc[UR16][R16.64+0x29] ;  /* 0x0000291010177981 */ /* 0x000164000c1e1100 */
.L_x_80:
[----:B------:R-:W-:Y:S05]  /*3d20*/  BSYNC B1 ;  /* 0x0000000000017941 */ /* 0x000fea0003800000 */
.L_x_79:
        /* <DEDUP_REMOVED lines=8> */
[----:B0-----:R-:W-:Y:S02]  /*3db0*/  F2FP.SATFINITE.E4M3.F32.PACK_AB_MERGE_C R27, RZ, R23, RZ ;  /* 0x00000017ff1b723e */ /* 0x001fe400048070ff */
[----:B------:R-:W-:-:S03]  /*3dc0*/  PRMT R23, RZ, 0x7610, R23 ;  /* 0x00007610ff177816 */ /* 0x000fc60000000017 */
[----:B------:R0:W-:Y:S01]  /*3dd0*/  @!P1 STG.E.U8 desc[UR16][R6.64+0x29], R27 ;  /* 0x0000291b06009986 */ /* 0x0001e2000c101110 */
[----:B------:R-:W-:Y:S05]  /*3de0*/  @P2 BRA `(.L_x_82) ;  /* 0x0000000000042947 */ /* 0x000fea0003800000 */
[----:B------:R0:W5:Y:S02]  /*3df0*/  LDG.E.U8 R23, desc[UR16][R12.64+0x30] ;  /* 0x000030100c177981 */ /* 0x000164000c1e1100 */
.L_x_82:
[----:B------:R-:W-:Y:S05]  /*3e00*/  BSYNC B1 ;  /* 0x0000000000017941 */ /* 0x000fea0003800000 */
.L_x_81:
[----:B-----5:R-:W-:Y:S01]  /*3e10*/  LOP3.LUT R23, R23, 0xff, RZ, 0xc0, !PT ;  /* 0x000000ff17177812 */ /* 0x020fe200078ec0ff */
[----:B------:R-:W-:Y:S01]  /*3e20*/  BSSY B1, `(.L_x_83) ;  /* 0x000000c000017945 */ /* 0x000fe20003800000 */
[----:B------:R-:W-:Y:S02]  /*3e30*/  ISETP.GE.AND P1, PT, R26, 0x32, PT ;  /* 0x000000321a00780c */ /* 0x000fe40003f26270 */
[----:B------:R-:W-:Y:S02]  /*3e40*/  F2FP.F16.E4M3.UNPACK_B R23, R23 ;  /* 0x00000017ff17723e */ /* 0x000fe400020006ff */
[----:B------:R-:W-:-:S03]  /*3e50*/  ISETP.LT.OR P3, PT, R25, 0x1, !P1 ;  /* 0x000000011900780c */ /* 0x000fc60004f61670 */
        /* <DEDUP_REMOVED lines=8> */
.L_x_84:
[----:B------:R-:W-:Y:S05]  /*3ee0*/  BSYNC B1 ;  /* 0x0000000000017941 */ /* 0x000fea0003800000 */
.L_x_83:
[----:B-----5:R-:W-:Y:S01]  /*3ef0*/  LOP3.LUT R21, R21, 0xff, RZ, 0xc0, !PT ;  /* 0x000000ff15157812 */ /* 0x020fe200078ec0ff */
[----:B------:R-:W-:Y:S01]  /*3f00*/  BSSY B1, `(.L_x_85) ;  /* 0x000000b000017945 */ /* 0x000fe20003800000 */
[----:B------:R-:W-:Y:S02]  /*3f10*/  ISETP.LT.OR P0, PT, R25, 0x9, !P0 ;  /* 0x000000091900780c */ /* 0x000fe40004701670 */
[----:B------:R-:W-:-:S05]  /*3f20*/  F2FP.F16.E4M3.UNPACK_B R21, R21 ;  /* 0x00000015ff15723e */ /* 0x000fca00020006ff */
        /* <DEDUP_REMOVED lines=8> */
.L_x_86:
[----:B------:R-:W-:Y:S05]  /*3fb0*/  BSYNC B1 ;  /* 0x0000000000017941 */ /* 0x000fea0003800000 */
.L_x_85:
        /* <DEDUP_REMOVED lines=12> */
.L_x_88:
[----:B------:R-:W-:Y:S05]  /*4080*/  BSYNC B1 ;  /* 0x0000000000017941 */ /* 0x000fea0003800000 */
.L_x_87:
        /* <DEDUP_REMOVED lines=13> */
.L_x_90:
[----:B------:R-:W-:Y:S05]  /*4160*/  BSYNC B1 ;  /* 0x0000000000017941 */ /* 0x000fea0003800000 */
.L_x_89:
        /* <DEDUP_REMOVED lines=13> */
.L_x_92:
[----:B------:R-:W-:Y:S05]  /*4240*/  BSYNC B1 ;  /* 0x0000000000017941 */ /* 0x000fea0003800000 */
.L_x_91:
[----:B-----5:R-:W-:Y:S01]  /*4250*/  LOP3.LUT R15, R15, 0xff, RZ, 0xc0, !PT ;  /* 0x000000ff0f0f7812 */ /* 0x020fe200078ec0ff */
[----:B------:R-:W-:Y:S01]  /*4260*/  BSSY B1, `(.L_x_93) ;  /* 0x000000b000017945 */ /* 0x000fe20003800000 */
[----:B------:R-:W-:Y:S02]  /*4270*/  ISETP.LT.OR P0, PT, R25, 0x9, !P0 ;  /* 0x000000091900780c */ /* 0x000fe40004701670 */
[----:B------:R-:W-:Y:S02]  /*4280*/  F2FP.F16.E4M3.UNPACK_B R15, R15 ;  /* 0x0000000fff0f723e */ /* 0x000fe400020006ff */
[----:B0-2---:R-:W-:-:S03]  /*4290*/  PRMT R12, RZ, 0x7610, R12 ;  /* 0x00007610ff0c7816 */ /* 0x005fc6000000000c */
[----:B------:R-:W-:-:S05]  /*42a0*/  HADD2.F32 R15, -RZ, R15.H0_H0 ;  /* 0x2000000fff0f7230 */ /* 0x000fca0000004100 */
[----:B------:R-:W-:-:S04]  /*42b0*/  FMUL R15, R15, R10 ;  /* 0x0000000a0f0f7220 */ /* 0x000fc80000400000 */
[----:B------:R-:W-:-:S05]  /*42c0*/  FFMA R15, R18, R3, R15 ;  /* 0x00000003120f7223 */ /* 0x000fca000000000f */
[----:B------:R-:W-:-:S05]  /*42d0*/  F2FP.SATFINITE.E4M3.F32.PACK_AB_MERGE_C R15, RZ, R15, RZ ;  /* 0x0000000fff0f723e */ /* 0x000fca00048070ff */
[----:B------:R0:W-:Y:S01]  /*42e0*/  @!P3 STG.E.U8 desc[UR16][R8.64+0x39], R15 ;  /* 0x0000390f0800b986 */ /* 0x0001e2000c101110 */
[----:B------:R-:W-:Y:S05]  /*42f0*/  @P0 BRA `(.L_x_94) ;  /* 0x0000000000040947 */ /* 0x000fea0003800000 */
[----:B------:R2:W5:Y:S02]  /*4300*/  LDG.E.U8 R12, desc[UR16][R16.64+0x38] ;  /* 0x00003810100c7981 */ /* 0x000564000c1e1100 */
.L_x_94:
[----:B------:R-:W-:Y:S05]  /*4310*/  BSYNC B1 ;  /* 0x0000000000017941 */ /* 0x000fea0003800000 */
.L_x_93:
[----:B-----5:R-:W-:Y:S01]  /*4320*/  LOP3.LUT R12, R12, 0xff, RZ, 0xc0, !PT ;  /* 0x000000ff0c0c7812 */ /* 0x020fe200078ec0ff */
[----:B------:R-:W-:Y:S01]  /*4330*/  BSSY B1, `(.L_x_95) ;  /* 0x000000b000017945 */ /* 0x000fe20003800000 */
[----:B------:R-:W-:Y:S02]  /*4340*/  ISETP.LT.OR P1, PT, R25, 0x9, !P1 ;  /* 0x000000091900780c */ /* 0x000fe40004f21670 */
[----:B------:R-:W-:-:S05]  /*4350*/  F2FP.F16.E4M3.UNPACK_B R12, R12 ;  /* 0x0000000cff0c723e */ /* 0x000fca00020006ff */
[----:B01----:R-:W-:-:S05]  /*4360*/  HADD2.F32 R9, -RZ, R12.H0_H0 ;  /* 0x2000000cff097230 */ /* 0x003fca0000004100 */
[----:B------:R-:W-:-:S04]  /*4370*/  FMUL R8, R9, R10 ;  /* 0x0000000a09087220 */ /* 0x000fc80000400000 */
[----:B------:R-:W-:-:S05]  /*4380*/  FFMA R8, R11, R3, R8 ;  /* 0x000000030b087223 */ /* 0x000fca0000000008 */
[----:B------:R-:W-:Y:S02]  /*4390*/  F2FP.SATFINITE.E4M3.F32.PACK_AB_MERGE_C R9, RZ, R8, RZ ;  /* 0x00000008ff09723e */ /* 0x000fe400048070ff */
[----:B------:R-:W-:-:S03]  /*43a0*/  PRMT R8, RZ, 0x7610, R8 ;  /* 0x00007610ff087816 */ /* 0x000fc60000000008 */
[----:B------:R0:W-:Y:S01]  /*43b0*/  @!P0 STG.E.U8 desc[UR16][R6.64+0x38], R9 ;  /* 0x0000380906008986 */ /* 0x0001e2000c101110 */
[----:B------:R-:W-:Y:S05]  /*43c0*/  @P1 BRA `(.L_x_96) ;  /* 0x0000000000041947 */ /* 0x000fea0003800000 */
[----:B------:R1:W5:Y:S02]  /*43d0*/  LDG.E.U8 R8, desc[UR16][R16.64+0x39] ;  /* 0x0000391010087981 */ /* 0x000364000c1e1100 */
.L_x_96:
[----:B------:R-:W-:Y:S05]  /*43e0*/  BSYNC B1 ;  /* 0x0000000000017941 */ /* 0x000fea0003800000 */
.L_x_95:
[----:B------:R-:W-:Y:S05]  /*43f0*/  @P1 BRA `(.L_x_97) ;  /* 0x0000000800601947 */ /* 0x000fea0003800000 */
[----:B-----5:R-:W-:-:S04]  /*4400*/  LOP3.LUT R8, R8, 0xff, RZ, 0xc0, !PT ;  /* 0x000000ff08087812 */ /* 0x020fc800078ec0ff */
[----:B------:R-:W-:-:S05]  /*4410*/  F2FP.F16.E4M3.UNPACK_B R8, R8 ;  /* 0x00000008ff08723e */ /* 0x000fca00020006ff */
[----:B0-----:R-:W-:-:S05]  /*4420*/  HADD2.F32 R9, -RZ, R8.H0_H0 ;  /* 0x20000008ff097230 */ /* 0x001fca0000004100 */
[----:B------:R-:W-:-:S04]  /*4430*/  FMUL R9, R9, R10 ;  /* 0x0000000a09097220 */ /* 0x000fc80000400000 */
[----:B------:R-:W-:-:S05]  /*4440*/  FFMA R9, R14, R3, R9 ;  /* 0x000000030e097223 */ /* 0x000fca0000000009 */
[----:B------:R-:W-:-:S05]  /*4450*/  F2FP.SATFINITE.E4M3.F32.PACK_AB_MERGE_C R9, RZ, R9, RZ ;  /* 0x00000009ff09723e */ /* 0x000fca00048070ff */
[----:B------:R0:W-:Y:S01]  /*4460*/  STG.E.U8 desc[UR16][R6.64+0x39], R9 ;  /* 0x0000390906007986 */ /* 0x0001e2000c101110 */
[----:B------:R-:W-:Y:S05]  /*4470*/  BRA `(.L_x_97) ;  /* 0x0000000800407947 */ /* 0x000fea0003800000 */
.L_x_32:
[C---:B------:R-:W-:Y:S01]  /*4480*/  ISETP.GE.AND P3, PT, R26.reuse, 0x1, PT ;  /* 0x000000011a00780c */ /* 0x040fe20003f66270 */
[-C--:B--2---:R-:W-:Y:S01]  /*4490*/  FMUL R79, R79, R3.reuse ;  /* 0x000000034f4f7220 */ /* 0x084fe20000400000 */
[----:B------:R-:W-:Y:S01]  /*44a0*/  ISETP.GE.AND P0, PT, R26, 0x2, PT ;  /* 0x000000021a00780c */ /* 0x000fe20003f06270 */
[-C--:B------:R-:W-:Y:S01]  /*44b0*/  FMUL R78, R78, R3.reuse ;  /* 0x000000034e4e7220 */ /* 0x080fe20000400000 */
[----:B------:R-:W-:Y:S01]  /*44c0*/  ISETP.LT.OR P1, PT, R25, 0x1, !P3 ;  /* 0x000000011900780c */ /* 0x000fe20005f21670 */
[-C--:B------:R-:W-:Y:S01]  /*44d0*/  FMUL R77, R77, R3.reuse ;  /* 0x000000034d4d7220 */ /* 0x080fe20000400000 */
[C---:B------:R-:W-:Y:S01]  /*44e0*/  ISETP.LT.OR P2, PT, R25.reuse, 0x1, !P0 ;  /* 0x000000011900780c */ /* 0x040fe20004741670 */
[-C--:B------:R-:W-:Y:S01]  /*44f0*/  FMUL R76, R76, R3.reuse ;  /* 0x000000034c4c7220 */ /* 0x080fe20000400000 */
[----:B------:R-:W-:Y:S01]  /*4500*/  ISETP.LT.OR P3, PT, R25, 0x9, !P3 ;  /* 0x000000091900780c */ /* 0x000fe20005f61670 */
[----:B------:R-:W-:Y:S01]  /*4510*/  FMUL R75, R75, R3 ;  /* 0x000000034b4b7220 */ /* 0x000fe20000400000 */
[----:B------:R-:W-:Y:S01]  /*4520*/  F2FP.SATFINITE.E4M3.F32.PACK_AB_MERGE_C R79, RZ, R79, RZ ;  /* 0x0000004fff4f723e */ /* 0x000fe200048070ff */
[-C--:B------:R-:W-:Y:S01]  /*4530*/  FMUL R74, R74, R3.reuse ;  /* 0x000000034a4a7220 */ /* 0x080fe20000400000 */
[----:B------:R-:W-:Y:S01]  /*4540*/  F2FP.SATFINITE.E4M3.F32.PACK_AB_MERGE_C R13, RZ, R78, RZ ;  /* 0x0000004eff0d723e */ /* 0x000fe200048070ff */
[----:B------:R-:W-:Y:S01]  /*4550*/  FMUL R73, R73, R3 ;  /* 0x0000000349497220 */ /* 0x000fe20000400000 */
[----:B------:R-:W-:Y:S01]  /*4560*/  F2FP.SATFINITE.E4M3.F32.PACK_AB_MERGE_C R77, RZ, R77, RZ ;  /* 0x0000004dff4d723e */ /* 0x000fe200048070ff */
[-C--:B------:R-:W-:Y:S01]  /*4570*/  FMUL R72, R72, R3.reuse ;  /* 0x0000000348487220 */ /* 0x080fe20000400000 */
[----:B------:R-:W-:Y:S01]  /*4580*/  ISETP.LT.OR P0, PT, R25, 0x9, !P0 ;  /* 0x000000091900780c */ /* 0x000fe20004701670 */
[----:B------:R-:W-:Y:S01]  /*4590*/  @!P1 STG.E.U8 desc[UR16][R8.64], R79 ;  /* 0x0000004f08009986 */ /* 0x000fe2000c101110 */
[C---:B------:R-:W-:Y:S01]  /*45a0*/  ISETP.GE.AND P1, PT, R26.reuse, 0x9, PT ;  /* 0x000000091a00780c */ /* 0x040fe20003f26270 */
[----:B------:R-:W-:Y:S01]  /*45b0*/  FMUL R71, R71, R3 ;  /* 0x0000000347477220 */ /* 0x000fe20000400000 */
[----:B------:R-:W-:Y:S01]  /*45c0*/  F2FP.SATFINITE.E4M3.F32.PACK_AB_MERGE_C R75, RZ, R75, RZ ;  /* 0x0000004bff4b723e */ /* 0x000fe200048070ff */
[----:B------:R0:W-:Y:S01]  /*45d0*/  @!P2 STG.E.U8 desc[UR16][R8.64+0x1], R13 ;  /* 0x0000010d0800a986 */ /* 0x0001e2000c101110 */
[----:B------:R-:W-:Y:S01]  /*45e0*/  ISETP.GE.AND P2, PT, R26, 0xa, PT ;  /* 0x0000000a1a00780c */ /* 0x000fe20003f46270 */
[-C--:B------:R-:W-:Y:S01]  /*45f0*/  FMUL R70, R70, R3.reuse ;  /* 0x0000000346467220 */ /* 0x080fe20000400000 */
[----:B------:R-:W-:Y:S01]  /*4600*/  F2FP.SATFINITE.E4M3.F32.PACK_AB_MERGE_C R17, RZ, R74, RZ ;  /* 0x0000004aff11723e */ /* 0x000fe200048070ff */
[----:B------:R-:W-:Y:S01]  /*4610*/  @!P3 STG.E.U8 desc[UR16][R6.64], R77 ;  /* 0x0000004d0600b986 */ /* 0x000fe2000c101110 */
[C---:B------:R-:W-:Y:S01]  /*4620*/  ISETP.LT.OR P3, PT, R25.reuse, 0x1, !P1 ;  /* 0x000000011900780c */ /* 0x040fe20004f61670 */
[-C--:B------:R-:W-:Y:S01]  /*4630*/  FMUL R68, R68, R3.reuse ;  /* 0x0000000344447220 */ /* 0x080fe20000400000 */
[----:B------:R-:W-:Y:S01]  /*4640*/  ISETP.LT.OR P5, PT, R25, 0x1, !P2 ;  /* 0x000000011900780c */ /* 0x000fe200057a1670 */
[-C--:B------:R-:W-:Y:S01]  /*4650*/  FMUL R67, R67, R3.reuse ;  /* 0x0000000343437220 */ /* 0x080fe20000400000 */
[----:B------:R-:W-:Y:S01]  /*4660*/  ISETP.LT.OR P1, PT, R25, 0x9, !P1 ;  /* 0x000000091900780c */ /* 0x000fe20004f21670 */
[----:B------:R-:W-:Y:S01]  /*4670*/  FMUL R65, R65, R3 ;  /* 0x0000000341417220 */ /* 0x000fe20000400000 */
[----:B------:R-:W-:Y:S01]  /*4680*/  F2FP.SATFINITE.E4M3.F32.PACK_AB_MERGE_C R73, RZ, R73, RZ ;  /* 0x00000049ff49723e */ /* 0x000fe200048070ff */
[-C--:B------:R-:W-:Y:S01]  /*4690*/  FMUL R66, R66, R3.reuse ;  /* 0x0000000342427220 */ /* 0x080fe20000400000 */
[----:B0-----:R-:W-:Y:S01]  /*46a0*/  F2FP.SATFINITE.E4M3.F32.PACK_AB_MERGE_C R13, RZ, R76, RZ ;  /* 0x0000004cff0d723e */ /* 0x001fe200048070ff */
[-C--:B------:R-:W-:Y:S01]  /*46b0*/  FMUL R64, R64, R3.reuse ;  /* 0x0000000340407220 */ /* 0x080fe20000400000 */
[----:B------:R-:W-:Y:S01]  /*46c0*/  ISETP.LT.OR P2, PT, R25, 0x9, !P2 ;  /* 0x000000091900780c */ /* 0x000fe20005741670 */
[-C--:B------:R-:W-:Y:S01]  /*46d0*/  FMUL R63, R63, R3.reuse ;  /* 0x000000033f3f7220 */ /* 0x080fe20000400000 */
[----:B------:R-:W-:Y:S01]  /*46e0*/  F2FP.SATFINITE.E4M3.F32.PACK_AB_MERGE_C R27, RZ, R72, RZ ;  /* 0x00000048ff1b723e */ /* 0x000fe200048070ff */
[----:B------:R0:W-:Y:S01]  /*46f0*/  @!P0 STG.E.U8 desc[UR16][R6.64+0x1], R13 ;  /* 0x0000010d06008986 */ /* 0x0001e2000c101110 */
[C---:B------:R-:W-:Y:S01]  /*4700*/  ISETP.GE.AND P0, PT, R26.reuse, 0x11, PT ;  /* 0x000000111a00780c */ /* 0x040fe20003f06270 */
[----:B------:R-:W-:Y:S01]  /*4710*/  FMUL R61, R61, R3 ;  /* 0x000000033d3d7220 */ /* 0x000fe20000400000 */
[----:B------:R-:W-:Y:S01]  /*4720*/  F2FP.SATFINITE.E4M3.F32.PACK_AB_MERGE_C R71, RZ, R71, RZ ;  /* 0x00000047ff47723e */ /* 0x000fe200048070ff */
[----:B------:R-:W-:Y:S01]  /*4730*/  @!P3 STG.E.U8 desc[UR16][R8.64+0x8], R75 ;  /* 0x0000084b0800b986 */ /* 0x000fe2000c101110 */
[----:B------:R-:W-:Y:S01]  /*4740*/  ISETP.GE.AND P3, PT, R26, 0x12, PT ;  /* 0x000000121a00780c */ /* 0x000fe20003f66270 */
[----:B------:R-:W-:Y:S01]  /*4750*/  FMUL R62, R62, R3 ;  /* 0x000000033e3e7220 */ /* 0x000fe20000400000 */
[----:B------:R-:W-:Y:S01]  /*4760*/  F2FP.SATFINITE.E4M3.F32.PACK_AB_MERGE_C R67, RZ, R67, RZ ;  /* 0x00000043ff43723e */ /* 0x000fe200048070ff */
[----:B------:R1:W-:Y:S01]  /*4770*/  @!P5 STG.E.U8 desc[UR16][R8.64+0x9], R17 ;  /* 0x000009110800d986 */ /* 0x0003e2000c101110 */
[----:B------:R-:W-:Y:S01]  /*4780*/  ISETP.LT.OR P5, PT, R25, 0x1, !P3 ;  /* 0x000000011900780c */ /* 0x000fe20005fa1670 */
[-C--:B------:R-:W-:Y:S01]  /*4790*/  FMUL R59, R59, R3.reuse ;  /* 0x000000033b3b7220 */ /* 0x080fe20000400000 */
[C---:B------:R-:W-:Y:S01]  /*47a0*/  ISETP.LT.OR P3, PT, R25.reuse, 0x9, !P3 ;  /* 0x000000091900780c */ /* 0x040fe20005f61670 */
[----:B------:R-:W-:Y:S01]  /*47b0*/  @!P1 STG.E.U8 desc[UR16][R6.64+0x8], R73 ;  /* 0x0000084906009986 */ /* 0x000fe2000c101110 */
[----:B------:R-:W-:Y:S01]  /*47c0*/  ISETP.LT.OR P1, PT, R25, 0x1, !P0 ;  /* 0x000000011900780c */ /* 0x000fe20004721670 */
[-C--:B------:R-:W-:Y:S01]  /*47d0*/  FMUL R60, R60, R3.reuse ;  /* 0x000000033c3c7220 */ /* 0x080fe20000400000 */
[----:B0-----:R-:W-:Y:S01]  /*47e0*/  F2FP.SATFINITE.E4M3.F32.PACK_AB_MERGE_C R13, RZ, R70, RZ ;  /* 0x00000046ff0d723e */ /* 0x001fe200048070ff */
[----:B------:R-:W-:Y:S01]  /*47f0*/  @!P2 STG.E.U8 desc[UR16][R6.64+0x9], R27 ;  /* 0x0000091b0600a986 */ /* 0x000fe2000c101110 */
[----:B------:R-:W-:Y:S01]  /*4800*/  ISETP.GE.AND P2, PT, R26, 0x19, PT ;  /* 0x000000191a00780c */ /* 0x000fe20003f46270 */
[-C--:B------:R-:W-:Y:S01]  /*4810*/  FMUL R57, R57, R3.reuse ;  /* 0x0000000339397220 */ /* 0x080fe20000400000 */
[C---:B------:R-:W-:Y:S01]  /*4820*/  ISETP.LT.OR P0, PT, R25.reuse, 0x9, !P0 ;  /* 0x000000091900780c */ /* 0x040fe20004701670 */
[-C--:B------:R-:W-:Y:S01]  /*4830*/  FMUL R58, R58, R3.reuse ;  /* 0x000000033a3a7220 */ /* 0x080fe20000400000 */
[----:B------:R-:W-:Y:S01]  /*4840*/  ISETP.LT.OR P6, PT, R25, 0x1, !P2 ;  /* 0x000000011900780c */ /* 0x000fe200057c1670 */
[----:B------:R0:W-:Y:S01]  /*4850*/  @!P5 STG.E.U8 desc[UR16][R8.64+0x11], R13 ;  /* 0x0000110d0800d986 */ /* 0x0001e2000c101110 */
[----:B-1----:R-:W-:Y:S01]  /*4860*/  F2FP.SATFINITE.E4M3.F32.PACK_AB_MERGE_C R17, RZ, R68, RZ ;  /* 0x00000044ff11723e */ /* 0x002fe200048070ff */
[----:B------:R-:W-:Y:S01]  /*4870*/  FMUL R56, R56, R3 ;  /* 0x0000000338387220 */ /* 0x000fe20000400000 */
[----:B------:R-:W-:Y:S01]  /*4880*/  F2FP.SATFINITE.E4M3.F32.PACK_AB_MERGE_C R65, RZ, R65, RZ ;  /* 0x00000041ff41723e */ /* 0x000fe200048070ff */
[----:B------:R-:W-:Y:S01]  /*4890*/  @!P1 STG.E.U8 desc[UR16][R8.64+0x10], R71 ;  /* 0x0000104708009986 */ /* 0x000fe2000c101110 */
[----:B------:R-:W-:Y:S01]  /*48a0*/  ISETP.GE.AND P1, PT, R26, 0x1a, PT ;  /* 0x0000001a1a00780c */ /* 0x000fe20003f26270 */
[-C--:B------:R-:W-:Y:S01]  /*48b0*/  FMUL R23, R23, R3.reuse ;  /* 0x0000000317177220 */ /* 0x080fe20000400000 */
[C---:B------:R-:W-:Y:S01]  /*48c0*/  ISETP.LT.OR P2, PT, R25.reuse, 0x9, !P2 ;  /* 0x000000091900780c */ /* 0x040fe20005741670 */
[----:B------:R1:W-:Y:S01]  /*48d0*/  @!P3 STG.E.U8 desc[UR16][R6.64+0x11], R17 ;  /* 0x000011110600b986 */ /* 0x0003e2000c101110 */
[----:B------:R-:W-:Y:S01]  /*48e0*/  ISETP.LT.OR P5, PT, R25, 0x1, !P1 ;  /* 0x000000011900780c */ /* 0x000fe20004fa1670 */
[-C--:B------:R-:W-:Y:S01]  /*48f0*/  FMUL R21, R21, R3.reuse ;  /* 0x0000000315157220 */ /* 0x080fe20000400000 */
[----:B------:R-:W-:Y:S01]  /*4900*/  ISETP.LT.OR P3, PT, R25, 0x9, !P1 ;  /* 0x000000091900780c */ /* 0x000fe20004f61670 */
[----:B------:R-:W-:Y:S01]  /*4910*/  @!P0 STG.E.U8 desc[UR16][R6.64+0x10], R67 ;  /* 0x0000104306008986 */ /* 0x000fe2000c101110 */
[----:B0-----:R-:W-:Y:S01]  /*4920*/  F2FP.SATFINITE.E4M3.F32.PACK_AB_MERGE_C R13, RZ, R66, RZ ;  /* 0x00000042ff0d723e */ /* 0x001fe200048070ff */
[-C--:B------:R-:W-:Y:S01]  /*4930*/  FMUL R22, R22, R3.reuse ;  /* 0x0000000316167220 */ /* 0x080fe20000400000 */
[C---:B------:R-:W-:Y:S01]  /*4940*/  ISETP.GE.AND P0, PT, R26.reuse, 0x21, PT ;  /* 0x000000211a00780c */ /* 0x040fe20003f06270 */
[----:B------:R-:W-:Y:S01]  /*4950*/  @!P6 STG.E.U8 desc[UR16][R8.64+0x18], R65 ;  /* 0x000018410800e986 */ /* 0x000fe2000c101110 */
[----:B------:R-:W-:Y:S01]  /*4960*/  ISETP.GE.AND P1, PT, R26, 0x22, PT ;  /* 0x000000221a00780c */ /* 0x000fe20003f26270 */
[-C--:B------:R-:W-:Y:S01]  /*4970*/  FMUL R19, R19, R3.reuse ;  /* 0x0000000313137220 */ /* 0x080fe20000400000 */
[C---:B------:R-:W-:Y:S01]  /*4980*/  ISETP.LT.OR P6, PT, R25.reuse, 0x1, !P0 ;  /* 0x000000011900780c */ /* 0x040fe200047c1670 */
[-C--:B------:R-:W-:Y:S01]  /*4990*/  FMUL R20, R20, R3.reuse ;  /* 0x0000000314147220 */ /* 0x080fe20000400000 */
[----:B-1----:R-:W-:Y:S01]  /*49a0*/  F2FP.SATFINITE.E4M3.F32.PACK_AB_MERGE_C R17, RZ, R64, RZ ;  /* 0x00000040ff11723e */ /* 0x002fe200048070ff */
[----:B------:R0:W-:Y:S01]  /*49b0*/  @!P5 STG.E.U8 desc[UR16][R8.64+0x19], R13 ;  /* 0x0000190d0800d986 */ /* 0x0001e2000c101110 */
[----:B------:R-:W-:Y:S01]  /*49c0*/  ISETP.LT.OR P5, PT, R25, 0x1, !P1 ;  /* 0x000000011900780c */ /* 0x000fe20004fa1670 */
[----:B------:R-:W-:Y:S01]  /*49d0*/  FMUL R15, R15, R3 ;  /* 0x000000030f0f7220 */ /* 0x000fe20000400000 */
[----:B------:R-:W-:Y:S01]  /*49e0*/  F2FP.SATFINITE.E4M3.F32.PACK_AB_MERGE_C R63, RZ, R63, RZ ;  /* 0x0000003fff3f723e */ /* 0x000fe200048070ff */
[----:B------:R1:W-:Y:S01]  /*49f0*/  @!P3 STG.E.U8 desc[UR16][R6.64+0x19], R17 ;  /* 0x000019110600b986 */ /* 0x0003e2000c101110 */
[----:B------:R-:W-:Y:S01]  /*4a00*/  F2FP.SATFINITE.E4M3.F32.PACK_AB_MERGE_C R61, RZ, R61, RZ ;  /* 0x0000003dff3d723e */ /* 0x000fe200048070ff */
[-C--:B------:R-:W-:Y:S01]  /*4a10*/  FMUL R18, R18, R3.reuse ;  /* 0x0000000312127220 */ /* 0x080fe20000400000 */
[----:B------:R-:W-:Y:S01]  /*4a20*/  F2FP.SATFINITE.E4M3.F32.PACK_AB_MERGE_C R27, RZ, R62, RZ ;  /* 0x0000003eff1b723e */ /* 0x000fe200048070ff */
[----:B------:R-:W-:Y:S01]  /*4a30*/  @!P2 STG.E.U8 desc[UR16][R6.64+0x18], R63 ;  /* 0x0000183f0600a986 */ /* 0x000fe2000c101110 */
[----:B------:R-:W-:Y:S01]  /*4a40*/  ISETP.LT.OR P3, PT, R25, 0x9, !P1 ;  /* 0x000000091900780c */ /* 0x000fe20004f61670 */
[-C--:B------:R-:W-:Y:S01]  /*4a50*/  FMUL R11, R11, R3.reuse ;  /* 0x000000030b0b7220 */ /* 0x080fe20000400000 */
[----:B------:R-:W-:Y:S01]  /*4a60*/  ISETP.GE.AND P2, PT, R26, 0x29, PT ;  /* 0x000000291a00780c */ /* 0x000fe20003f46270 */
[----:B------:R-:W-:Y:S01]  /*4a70*/  @!P6 STG.E.U8 desc[UR16][R8.64+0x20], R61 ;  /* 0x0000203d0800e986 */ /* 0x000fe2000c101110 */
[C---:B------:R-:W-:Y:S01]  /*4a80*/  ISETP.LT.OR P0, PT, R25.reuse, 0x9, !P0 ;  /* 0x000000091900780c */ /* 0x040fe20004701670 */
[----:B------:R-:W-:Y:S01]  /*4a90*/  FMUL R14, R14, R3 ;  /* 0x000000030e0e7220 */ /* 0x000fe20000400000 */
[----:B------:R-:W-:Y:S01]  /*4aa0*/  ISETP.GE.AND P1, PT, R26, 0x2a, PT ;  /* 0x0000002a1a00780c */ /* 0x000fe20003f26270 */
[----:B------:R-:W-:Y:S01]  /*4ab0*/  @!P5 STG.E.U8 desc[UR16][R8.64+0x21], R27 ;  /* 0x0000211b0800d986 */ /* 0x000fe2000c101110 */
[----:B------:R-:W-:-:S02]  /*4ac0*/  ISETP.LT.OR P6, PT, R25, 0x1, !P2 ;  /* 0x000000011900780c */ /* 0x000fc400057c1670 */
[C---:B------:R-:W-:Y:S02]  /*4ad0*/  ISETP.LT.OR P5, PT, R25.reuse, 0x1, !P1 ;  /* 0x000000011900780c */ /* 0x040fe40004fa1670 */
[----:B------:R-:W-:Y:S02]  /*4ae0*/  F2FP.SATFINITE.E4M3.F32.PACK_AB_MERGE_C R59, RZ, R59, RZ ;  /* 0x0000003bff3b723e */ /* 0x000fe400048070ff */
[----:B0-----:R-:W-:Y:S02]  /*4af0*/  F2FP.SATFINITE.E4M3.F32.PACK_AB_MERGE_C R13, RZ, R60, RZ ;  /* 0x0000003cff0d723e */ /* 0x001fe400048070ff */
[----:B------:R-:W-:Y:S01]  /*4b00*/  F2FP.SATFINITE.E4M3.F32.PACK_AB_MERGE_C R57, RZ, R57, RZ ;  /* 0x00000039ff39723e */ /* 0x000fe200048070ff */
[----:B------:R-:W-:Y:S01]  /*4b10*/  @!P0 STG.E.U8 desc[UR16][R6.64+0x20], R59 ;  /* 0x0000203b06008986 */ /* 0x000fe2000c101110 */
[----:B-1----:R-:W-:Y:S02]  /*4b20*/  F2FP.SATFINITE.E4M3.F32.PACK_AB_MERGE_C R17, RZ, R58, RZ ;  /* 0x0000003aff11723e */ /* 0x002fe400048070ff */
[C---:B------:R-:W-:Y:S01]  /*4b30*/  ISETP.LT.OR P1, PT, R25.reuse, 0x9, !P1 ;  /* 0x000000091900780c */ /* 0x040fe20004f21670 */
[----:B------:R0:W-:Y:S01]  /*4b40*/  @!P3 STG.E.U8 desc[UR16][R6.64+0x21], R13 ;  /* 0x0000210d0600b986 */ /* 0x0001e2000c101110 */
[----:B------:R-:W-:-:S02]  /*4b50*/  ISETP.LT.OR P2, PT, R25, 0x9, !P2 ;  /* 0x000000091900780c */ /* 0x000fc40005741670 */
[C---:B------:R-:W-:Y:S01]  /*4b60*/  ISETP.GE.AND P3, PT, R26.reuse, 0x31, PT ;  /* 0x000000311a00780c */ /* 0x040fe20003f66270 */
[----:B------:R-:W-:Y:S01]  /*4b70*/  @!P6 STG.E.U8 desc[UR16][R8.64+0x28], R57 ;  /* 0x000028390800e986 */ /* 0x000fe2000c101110 */
[----:B------:R-:W-:Y:S02]  /*4b80*/  ISETP.GE.AND P0, PT, R26, 0x32, PT ;  /* 0x000000321a00780c */ /* 0x000fe40003f06270 */
[----:B------:R-:W-:Y:S01]  /*4b90*/  F2FP.SATFINITE.E4M3.F32.PACK_AB_MERGE_C R23, RZ, R23, RZ ;  /* 0x00000017ff17723e */ /* 0x000fe200048070ff */
[----:B------:R1:W-:Y:S01]  /*4ba0*/  @!P5 STG.E.U8 desc[UR16][R8.64+0x29], R17 ;  /* 0x000029110800d986 */ /* 0x0003e2000c101110 */
[C---:B------:R-:W-:Y:S02]  /*4bb0*/  ISETP.LT.OR P5, PT, R25.reuse, 0x1, !P3 ;  /* 0x000000011900780c */ /* 0x040fe40005fa1670 */
[----:B------:R-:W-:Y:S02]  /*4bc0*/  ISETP.LT.OR P6, PT, R25, 0x1, !P0 ;  /* 0x000000011900780c */ /* 0x000fe400047c1670 */
[----:B0-----:R-:W-:Y:S01]  /*4bd0*/  F2FP.SATFINITE.E4M3.F32.PACK_AB_MERGE_C R13, RZ, R56, RZ ;  /* 0x00000038ff0d723e */ /* 0x001fe200048070ff */
[----:B------:R-:W-:Y:S01]  /*4be0*/  @!P2 STG.E.U8 desc[UR16][R6.64+0x28], R23 ;  /* 0x000028170600a986 */ /* 0x000fe2000c101110 */
[----:B------:R-:W-:-:S02]  /*4bf0*/  F2FP.SATFINITE.E4M3.F32.PACK_AB_MERGE_C R21, RZ, R21, RZ ;  /* 0x00000015ff15723e */ /* 0x000fc400048070ff */
[C---:B------:R-:W-:Y:S01]  /*4c00*/  ISETP.GE.AND P2, PT, R26.reuse, 0x3a, PT ;  /* 0x0000003a1a00780c */ /* 0x040fe20003f46270 */
[----:B------:R0:W-:Y:S01]  /*4c10*/  @!P1 STG.E.U8 desc[UR16][R6.64+0x29], R13 ;  /* 0x0000290d06009986 */ /* 0x0001e2000c101110 */
[C---:B------:R-:W-:Y:S02]  /*4c20*/  ISETP.LT.OR P1, PT, R25.reuse, 0x9, !P3 ;  /* 0x000000091900780c */ /* 0x040fe40005f21670 */
[----:B-1----:R-:W-:Y:S01]  /*4c30*/  F2FP.SATFINITE.E4M3.F32.PACK_AB_MERGE_C R17, RZ, R22, RZ ;  /* 0x00000016ff11723e */ /* 0x002fe200048070ff */
[----:B------:R-:W-:Y:S01]  /*4c40*/  @!P5 STG.E.U8 desc[UR16][R8.64+0x30], R21 ;  /* 0x000030150800d986 */ /* 0x000fe2000c101110 */
[----:B------:R-:W-:Y:S02]  /*4c50*/  ISETP.GE.AND P3, PT, R26, 0x39, PT ;  /* 0x000000391a00780c */ /* 0x000fe40003f66270 */
[C---:B------:R-:W-:Y:S01]  /*4c60*/  ISETP.LT.OR P0, PT, R25.reuse, 0x9, !P0 ;  /* 0x000000091900780c */ /* 0x040fe20004701670 */
[----:B------:R1:W-:Y:S01]  /*4c70*/  @!P6 STG.E.U8 desc[UR16][R8.64+0x31], R17 ;  /* 0x000031110800e986 */ /* 0x0003e2000c101110 */
[----:B------:R-:W-:-:S02]  /*4c80*/  ISETP.LT.OR P5, PT, R25, 0x1, !P3 ;  /* 0x000000011900780c */ /* 0x000fc40005fa1670 */
[C---:B------:R-:W-:Y:S02]  /*4c90*/  ISETP.LT.OR P6, PT, R25.reuse, 0x1, !P2 ;  /* 0x000000011900780c */ /* 0x040fe400057c1670 */
[C---:B------:R-:W-:Y:S02]  /*4ca0*/  ISETP.LT.OR P3, PT, R25.reuse, 0x9, !P3 ;  /* 0x000000091900780c */ /* 0x040fe40005f61670 */
[----:B------:R-:W-:Y:S02]  /*4cb0*/  ISETP.LT.OR P2, PT, R25, 0x9, !P2 ;  /* 0x000000091900780c */ /* 0x000fe40005741670 */
[----:B------:R-:W-:Y:S02]  /*4cc0*/  F2FP.SATFINITE.E4M3.F32.PACK_AB_MERGE_C R19, RZ, R19, RZ ;  /* 0x00000013ff13723e */ /* 0x000fe400048070ff */
[----:B0-----:R-:W-:Y:S02]  /*4cd0*/  F2FP.SATFINITE.E4M3.F32.PACK_AB_MERGE_C R13, RZ, R20, RZ ;  /* 0x00000014ff0d723e */ /* 0x001fe400048070ff */
[----:B------:R-:W-:Y:S01]  /*4ce0*/  F2FP.SATFINITE.E4M3.F32.PACK_AB_MERGE_C R15, RZ, R15, RZ ;  /* 0x0000000fff0f723e */ /* 0x000fe200048070ff */
[----:B------:R0:W-:Y:S01]  /*4cf0*/  @!P1 STG.E.U8 desc[UR16][R6.64+0x30], R19 ;  /* 0x0000301306009986 */ /* 0x0001e2000c101110 */
[----:B-1----:R-:W-:-:S02]  /*4d00*/  F2FP.SATFINITE.E4M3.F32.PACK_AB_MERGE_C R17, RZ, R18, RZ ;  /* 0x00000012ff11723e */ /* 0x002fc400048070ff */
[----:B------:R-:W-:Y:S01]  /*4d10*/  F2FP.SATFINITE.E4M3.F32.PACK_AB_MERGE_C R11, RZ, R11, RZ ;  /* 0x0000000bff0b723e */ /* 0x000fe200048070ff */
[----:B------:R0:W-:Y:S01]  /*4d20*/  @!P0 STG.E.U8 desc[UR16][R6.64+0x31], R13 ;  /* 0x0000310d06008986 */ /* 0x0001e2000c101110 */
[----:B------:R-:W-:-:S03]  /*4d30*/  F2FP.SATFINITE.E4M3.F32.PACK_AB_MERGE_C R21, RZ, R14, RZ ;  /* 0x0000000eff15723e */ /* 0x000fc600048070ff */
[----:B------:R0:W-:Y:S04]  /*4d40*/  @!P5 STG.E.U8 desc[UR16][R8.64+0x38], R15 ;  /* 0x0000380f0800d986 */ /* 0x0001e8000c101110 */
[----:B------:R0:W-:Y:S04]  /*4d50*/  @!P6 STG.E.U8 desc[UR16][R8.64+0x39], R17 ;  /* 0x000039110800e986 */ /* 0x0001e8000c101110 */
[----:B------:R0:W-:Y:S04]  /*4d60*/  @!P3 STG.E.U8 desc[UR16][R6.64+0x38], R11 ;  /* 0x0000380b0600b986 */ /* 0x0001e8000c101110 */
[----:B------:R0:W-:Y:S02]  /*4d70*/  @!P2 STG.E.U8 desc[UR16][R6.64+0x39], R21 ;  /* 0x000039150600a986 */ /* 0x0001e4000c101110 */
.L_x_97:
[----:B------:R-:W-:Y:S05]  /*4d80*/  BSYNC B0 ;  /* 0x0000000000007941 */ /* 0x000fea0003800000 */
.L_x_31:
[----:B------:R-:W-:Y:S01]  /*4d90*/  ULDC UR6, c[0x0][0xc] ;  /* 0x0000030000067ab9 */ /* 0x000fe20000000800 */
[----:B------:R-:W-:Y:S01]  /*4da0*/  ULDC UR7, c[0x0][0x10] ;  /* 0x0000040000077ab9 */ /* 0x000fe20000000800 */
[----:B0-----:R-:W0:Y:S01]  /*4db0*/  LDC R9, c[0x0][0x14] ;  /* 0x00000500ff097b82 */ /* 0x001e220000000800 */
[----:B------:R-:W-:Y:S01]  /*4dc0*/  UIMAD.WIDE.U32 UR6, UR6, UR7, URZ ;  /* 0x00000007060672a5 */ /* 0x000fe2000f8e003f */
[----:B------:R-:W-:Y:S02]  /*4dd0*/  IMAD.MOV.U32 R6, RZ, RZ, R0 ;  /* 0x000000ffff067224 */ /* 0x000fe400078e0000 */
[----:B------:R-:W-:Y:S02]  /*4de0*/  IMAD.MOV.U32 R7, RZ, RZ, R5 ;  /* 0x000000ffff077224 */ /* 0x000fe400078e0005 */
[----:B------:R-:W-:Y:S02]  /*4df0*/  IMAD.MOV.U32 R12, RZ, RZ, -0x1 ;  /* 0xffffffffff0c7424 */ /* 0x000fe400078e00ff */
[----:B------:R-:W-:-:S02]  /*4e00*/  IMAD.MOV.U32 R69, RZ, RZ, -0x1 ;  /* 0xffffffffff457424 */ /* 0x000fc400078e00ff */
[----:B0-----:R-:W-:-:S04]  /*4e10*/  IMAD.WIDE.U32 R6, R9, UR6, R6 ;  /* 0x0000000609067c25 */ /* 0x001fc8000f8e0006 */
[----:B------:R-:W-:Y:S01]  /*4e20*/  IMAD R5, R9, UR7, RZ ;  /* 0x0000000709057c24 */ /* 0x000fe2000f8e02ff */
[----:B------:R-:W-:Y:S01]  /*4e30*/  ULDC.64 UR6, c[0x0][0x650] ;  /* 0x0001940000067ab9 */ /* 0x000fe20000000a00 */
[----:B------:R-:W-:Y:S01]  /*4e40*/  IMAD.MOV.U32 R0, RZ, RZ, R6 ;  /* 0x000000ffff007224 */ /* 0x000fe200078e0006 */
[----:B------:R-:W-:Y:S01]  /*4e50*/  ISETP.GE.U32.AND P0, PT, R6, UR6, PT ;  /* 0x0000000606007c0c */ /* 0x000fe2000bf06070 */
[----:B------:R-:W-:Y:S01]  /*4e60*/  IMAD.IADD R5, R7, 0x1, R5 ;  /* 0x0000000107057824 */ /* 0x000fe200078e0205 */
[----:B------:R-:W-:-:S04]  /*4e70*/  PRMT R7, RZ, 0x7610, R7 ;  /* 0x00007610ff077816 */ /* 0x000fc80000000007 */
[----:B------:R-:W-:-:S13]  /*4e80*/  ISETP.GE.U32.AND.EX P0, PT, R5, UR7, PT, P0 ;  /* 0x0000000705007c0c */ /* 0x000fda000bf06100 */
[----:B------:R-:W-:Y:S05]  /*4e90*/  @P0 BRA `(.L_x_98) ;  /* 0x0000000400640947 */ /* 0x000fea0003800000 */
[----:B------:R-:W0:Y:S01]  /*4ea0*/  S2R R20, SR_CTAID.X ;  /* 0x0000000000147919 */ /* 0x000e220000002500 */
[----:B------:R-:W0:Y:S01]  /*4eb0*/  LDC.64 R14, c[0x0][0x628] ;  /* 0x00018a00ff0e7b82 */ /* 0x000e220000000a00 */
[----:B------:R-:W-:Y:S01]  /*4ec0*/  ULDC UR6, c[0x0][0x150] ;  /* 0x0000540000067ab9 */ /* 0x000fe20000000800 */
[----:B------:R-:W-:Y:S01]  /*4ed0*/  IMAD.MOV.U32 R12, RZ, RZ, R0 ;  /* 0x000000ffff0c7224 */ /* 0x000fe200078e0000 */
[----:B------:R-:W0:Y:S01]  /*4ee0*/  S2R R22, SR_CTAID.Y ;  /* 0x0000000000167919 */ /* 0x000e220000002600 */
[----:B------:R-:W-:-:S04]  /*4ef0*/  IMAD.MOV.U32 R13, RZ, RZ, R5 ;  /* 0x000000ffff0d7224 */ /* 0x000fc800078e0005 */
[----:B------:R-:W0:Y:S08]  /*4f00*/  LDC R23, c[0x0][0x144] ;  /* 0x00005100ff177b82 */ /* 0x000e300000000800 */
[----:B-1234-:R-:W1:Y:S08]  /*4f10*/  LDC R16, c[0x0][0x630] ;  /* 0x00018c00ff107b82 */ /* 0x01ee700000000800 */
[----:B------:R-:W2:Y:S01]  /*4f20*/  LDC.64 R18, c[0x0][0x620] ;  /* 0x00018800ff127b82 */ /* 0x000ea20000000a00 */
[----:B0-----:R-:W-:-:S04]  /*4f30*/  ISETP.NE.U32.AND P0, PT, R14, RZ, PT ;  /* 0x000000ff0e00720c */ /* 0x001fc80003f05070 */
[----:B------:R-:W-:Y:S02]  /*4f40*/  ISETP.NE.AND.EX P0, PT, R15, RZ, PT, P0 ;  /* 0x000000ff0f00720c */ /* 0x000fe40003f05300 */
[----:B------:R-:W-:-:S05]  /*4f50*/  I2FP.F32.U32 R6, R20 ;  /* 0x0000001400067245 */ /* 0x000fca0000201000 */
[----:B------:R-:W-:-:S04]  /*4f60*/  FMUL R6, R6, UR6 ;  /* 0x0000000606067c20 */ /* 0x000fc80008400000 */
[----:B------:R0:W3:Y:S02]  /*4f70*/  F2I.U32.TRUNC.NTZ R21, R6 ;  /* 0x0000000600157305 */ /* 0x0000e4000020f000 */
[----:B-1----:R-:W-:Y:S05]  /*4f80*/  @!P0 BRA `(.L_x_99) ;  /* 0x0000000000288947 */ /* 0x002fea0003800000 */
[----:B------:R-:W1:Y:S02]  /*4f90*/  LDC R7, c[0x0][0x634] ;  /* 0x00018d00ff077b82 */ /* 0x000e640000000800 */
[----:B-1----:R-:W-:-:S05]  /*4fa0*/  IADD3 R11, P0, R0, R7, RZ ;  /* 0x00000007000b7210 */ /* 0x002fca0007f1e0ff */
[----:B------:R-:W-:-:S04]  /*4fb0*/  IMAD.X R17, RZ, RZ, R5, P0 ;  /* 0x000000ffff117224 */ /* 0x000fc800000e0605 */
[----:B0-----:R-:W-:-:S04]  /*4fc0*/  IMAD.WIDE.U32 R6, R17, R14, RZ ;  /* 0x0000000e11067225 */ /* 0x001fc800078e00ff */
[----:B-----5:R-:W-:-:S04]  /*4fd0*/  IMAD.WIDE.U32 R8, P0, R11, R15, R6 ;  /* 0x0000000f0b087225 */ /* 0x020fc80007800006 */
[----:B------:R-:W-:-:S04]  /*4fe0*/  IMAD.WIDE.U32 R6, R11, R14, RZ ;  /* 0x0000000e0b067225 */ /* 0x000fc800078e00ff */
[----:B------:R-:W-:Y:S01]  /*4ff0*/  IMAD.X R13, RZ, RZ, RZ, P0 ;  /* 0x000000ffff0d7224 */ /* 0x000fe200000e06ff */
[----:B------:R-:W-:Y:S01]  /*5000*/  IADD3 RZ, P0, R7, R8, RZ ;  /* 0x0000000807ff7210 */ /* 0x000fe20007f1e0ff */
[----:B------:R-:W-:-:S04]  /*5010*/  IMAD.MOV.U32 R12, RZ, RZ, R9 ;  /* 0x000000ffff0c7224 */ /* 0x000fc800078e0009 */
[----:B------:R-:W-:-:S08]  /*5020*/  IMAD.WIDE.U32.X R12, R17, R15, R12, P0 ;  /* 0x0000000f110c7225 */ /* 0x000fd000000e040c */
.L_x_99:
[-CC-:B------:R-:W-:Y:S01]  /*5030*/  SHF.R.U64 R69, R12, R16.reuse, R13.reuse ;  /* 0x000000100c457219 */ /* 0x180fe2000000120d */
[----:B------:R-:W1:Y:S01]  /*5040*/  LDC.64 R28, c[0x0][0x640] ;  /* 0x00019000ff1c7b82 */ /* 0x000e620000000a00 */
[----:B0-----:R-:W-:Y:S01]  /*5050*/  SHF.R.U32.HI R6, RZ, R16, R13 ;  /* 0x00000010ff067219 */ /* 0x001fe2000001160d */
[----:B---3--:R-:W-:Y:S01]  /*5060*/  IMAD.MOV R21, RZ, RZ, -R21 ;  /* 0x000000ffff157224 */ /* 0x008fe200078e0a15 */
[----:B------:R-:W-:Y:S01]  /*5070*/  IADD3 R9, P0, RZ, -R69, RZ ;  /* 0x80000045ff097210 */ /* 0x000fe20007f1e0ff */
[----:B------:R-:W-:Y:S01]  /*5080*/  ULDC UR6, c[0x0][0x154] ;  /* 0x0000550000067ab9 */ /* 0x000fe20000000800 */
[----:B------:R-:W-:Y:S02]  /*5090*/  IMAD.MOV.U32 R11, RZ, RZ, 0x1 ;  /* 0x00000001ff0b7424 */ /* 0x000fe400078e00ff */
[----:B------:R-:W-:Y:S01]  /*50a0*/  IMAD R21, R23, R21, R20 ;  /* 0x0000001517157224 */ /* 0x000fe200078e0214 */
[----:B------:R-:W0:Y:S01]  /*50b0*/  LDC R12, c[0x0][0x618] ;  /* 0x00018600ff0c7b82 */ /* 0x000e220000000800 */
[----:B------:R-:W-:-:S02]  /*50c0*/  IMAD.X R7, RZ, RZ, ~R6, P0 ;  /* 0x000000ffff077224 */ /* 0x000fc400000e0e06 */
[----:B------:R-:W-:Y:S02]  /*50d0*/  IMAD.MOV.U32 R6, RZ, RZ, R0 ;  /* 0x000000ffff067224 */ /* 0x000fe400078e0000 */
[-C--:B--2--5:R-:W-:Y:S02]  /*50e0*/  IMAD R8, R7, R18.reuse, RZ ;  /* 0x0000001207087224 */ /* 0x0a4fe400078e02ff */
[----:B------:R-:W-:Y:S01]  /*50f0*/  IMAD.MOV.U32 R7, RZ, RZ, R5 ;  /* 0x000000ffff077224 */ /* 0x000fe200078e0005 */
[----:B------:R-:W2:Y:S01]  /*5100*/  LDC R24, c[0x0][0x608] ;  /* 0x00018200ff187b82 */ /* 0x000ea20000000800 */
[----:B------:R-:W-:-:S04]  /*5110*/  IMAD.WIDE.U32 R6, R9, R18, R6 ;  /* 0x0000001209067225 */ /* 0x000fc800078e0006 */
[----:B------:R-:W-:-:S03]  /*5120*/  IMAD R9, R9, R19, R8 ;  /* 0x0000001309097224 */ /* 0x000fc600078e0208 */
[----:B------:R-:W3:Y:S01]  /*5130*/  LDC R26, c[0x0][0x658] ;  /* 0x00019600ff1a7b82 */ /* 0x000ee20000000800 */
[----:B------:R-:W-:Y:S01]  /*5140*/  I2FP.F32.U32 R8, R22 ;  /* 0x0000001600087245 */ /* 0x000fe20000201000 */
[----:B------:R-:W-:Y:S01]  /*5150*/  IMAD.IADD R7, R7, 0x1, R9 ;  /* 0x0000000107077824 */ /* 0x000fe200078e0209 */
[----:B-1----:R-:W-:Y:S01]  /*5160*/  ISETP.NE.U32.AND P0, PT, R28, RZ, PT ;  /* 0x000000ff1c00720c */ /* 0x002fe20003f05070 */
[----:B------:R-:W-:Y:S02]  /*5170*/  IMAD.MOV.U32 R9, RZ, RZ, -0x1 ;  /* 0xffffffffff097424 */ /* 0x000fe400078e00ff */
[----:B------:R-:W-:Y:S02]  /*5180*/  FMUL R8, R8, UR6 ;  /* 0x0000000608087c20 */ /* 0x000fe40008400000 */
[----:B------:R-:W1:Y:S01]  /*5190*/  LDC R19, c[0x0][0x148] ;  /* 0x00005200ff137b82 */ /* 0x000e620000000800 */
[----:B0-----:R-:W-:Y:S01]  /*51a0*/  SHF.R.U64 R16, R6, R12, R7 ;  /* 0x0000000c06107219 */ /* 0x001fe20000001207 */
[----:B------:R0:W4:Y:S01]  /*51b0*/  F2I.U32.TRUNC.NTZ R17, R8 ;  /* 0x0000000800117305 */ /* 0x000122000020f000 */
[----:B------:R-:W-:-:S02]  /*51c0*/  ISETP.NE.AND.EX P0, PT, R29, RZ, PT, P0 ;  /* 0x000000ff1d00720c */ /* 0x000fc40003f05300 */
[----:B------:R-:W-:-:S03]  /*51d0*/  SHF.R.U32.HI R7, RZ, R12, R7 ;  /* 0x0000000cff077219 */ /* 0x000fc60000011607 */
[----:B------:R-:W0:Y:S01]  /*51e0*/  LDC R20, c[0x0][0x600] ;  /* 0x00018000ff147b82 */ /* 0x000e220000000800 */
[-CC-:B--2---:R-:W-:Y:S02]  /*51f0*/  SHF.R.U64 R14, R16, R24.reuse, R7.reuse ;  /* 0x00000018100e7219 */ /* 0x184fe40000001207 */
[----:B------:R-:W-:-:S05]  /*5200*/  SHF.R.U32.HI R7, RZ, R24, R7 ;  /* 0x00000018ff077219 */ /* 0x000fca0000011607 */
[----:B------:R-:W2:Y:S01]  /*5210*/  LDC R25, c[0x0][0x648] ;  /* 0x00019200ff197b82 */ /* 0x000ea20000000800 */
[-CC-:B---3--:R-:W-:Y:S02]  /*5220*/  SHF.R.U64 R18, R14, R26.reuse, R7.reuse ;  /* 0x0000001a0e127219 */ /* 0x188fe40000001207 */
[-C--:B------:R-:W-:Y:S02]  /*5230*/  SHF.L.U32 R9, R9, R26.reuse, RZ ;  /* 0x0000001a09097219 */ /* 0x080fe400000006ff */
[-C--:B------:R-:W-:Y:S01]  /*5240*/  SHF.R.U32.HI R7, RZ, R26.reuse, R7 ;  /* 0x0000001aff077219 */ /* 0x080fe20000011607 */
[----:B------:R-:W-:Y:S01]  /*5250*/  IMAD.MOV.U32 R6, RZ, RZ, R18 ;  /* 0x000000ffff067224 */ /* 0x000fe200078e0012 */
[----:B------:R-:W-:Y:S01]  /*5260*/  SHF.L.U32 R24, R11, R26, RZ ;  /* 0x0000001a0b187219 */ /* 0x000fe200000006ff */
[----:B------:R-:W3:Y:S01]  /*5270*/  LDC R27, c[0x0][0x638] ;  /* 0x00018e00ff1b7b82 */ /* 0x000ee20000000800 */
[----:B------:R-:W-:-:S07]  /*5280*/  LOP3.LUT R23, RZ, R9, RZ, 0x33, !PT ;  /* 0x00000009ff177212 */ /* 0x000fce00078e33ff */
[----:B------:R-:W0:Y:S01]  /*5290*/  LDC R30, c[0x0][0x610] ;  /* 0x00018400ff1e7b82 */ /* 0x000e220000000800 */
[----:B----4-:R-:W-:Y:S05]  /*52a0*/  @!P0 BRA `(.L_x_100) ;  /* 0x0000000000288947 */ /* 0x010fea0003800000 */
[----:B------:R-:W4:Y:S02]  /*52b0*/  LDC R11, c[0x0][0x64c] ;  /* 0x00019300ff0b7b82 */ /* 0x000f240000000800 */
[----:B----4-:R-:W-:-:S05]  /*52c0*/  IADD3 R11, P0, R18, R11, RZ ;  /* 0x0000000b120b7210 */ /* 0x010fca0007f1e0ff */
[----:B------:R-:W-:-:S04]  /*52d0*/  IMAD.X R15, RZ, RZ, R7, P0 ;  /* 0x000000ffff0f7224 */ /* 0x000fc800000e0607 */
[----:B------:R-:W-:-:S04]  /*52e0*/  IMAD.WIDE.U32 R6, R15, R28, RZ ;  /* 0x0000001c0f067225 */ /* 0x000fc800078e00ff */
[----:B0-----:R-:W-:-:S04]  /*52f0*/  IMAD.WIDE.U32 R8, P0, R11, R29, R6 ;  /* 0x0000001d0b087225 */ /* 0x001fc80007800006 */
[----:B------:R-:W-:-:S04]  /*5300*/  IMAD.WIDE.U32 R6, R11, R28, RZ ;  /* 0x0000001c0b067225 */ /* 0x000fc800078e00ff */
[----:B------:R-:W-:Y:S01]  /*5310*/  IMAD.X R13, RZ, RZ, RZ, P0 ;  /* 0x000000ffff0d7224 */ /* 0x000fe200000e06ff */
[----:B------:R-:W-:Y:S01]  /*5320*/  IADD3 RZ, P0, R7, R8, RZ ;  /* 0x0000000807ff7210 */ /* 0x000fe20007f1e0ff */
[----:B------:R-:W-:-:S04]  /*5330*/  IMAD.MOV.U32 R12, RZ, RZ, R9 ;  /* 0x000000ffff0c7224 */ /* 0x000fc800078e0009 */
[----:B------:R-:W-:-:S08]  /*5340*/  IMAD.WIDE.U32.X R6, R15, R29, R12, P0 ;  /* 0x0000001d0f067225 */ /* 0x000fd000000e040c */
.L_x_100:
[----:B--2---:R-:W-:Y:S01]  /*5350*/  SHF.R.U64 R6, R6, R25, R7 ;  /* 0x0000001906067219 */ /* 0x004fe20000001207 */
[----:B0-----:R-:W-:Y:S01]  /*5360*/  VIADD R11, R20, 0xffffffff ;  /* 0xffffffff140b7836 */ /* 0x001fe20000000000 */
[----:B------:R-:W-:Y:S01]  /*5370*/  LOP3.LUT R9, R14, R23, RZ, 0xc0, !PT ;  /* 0x000000170e097212 */ /* 0x000fe200078ec0ff */
[----:B------:R-:W-:Y:S02]  /*5380*/  IMAD.MOV R17, RZ, RZ, -R17 ;  /* 0x000000ffff117224 */ /* 0x000fe400078e0a11 */
[----:B------:R-:W-:Y:S02]  /*5390*/  IMAD.MOV R7, RZ, RZ, -R6 ;  /* 0x000000ffff077224 */ /* 0x000fe400078e0a06 */
[----:B------:R-:W-:Y:S01]  /*53a0*/  IMAD R24, R24, R6, R9 ;  /* 0x0000000618187224 */ /* 0x000fe200078e0209 */
[----:B------:R-:W-:Y:S01]  /*53b0*/  LOP3.LUT R9, R16, R11, RZ, 0xc0, !PT ;  /* 0x0000000b10097212 */ /* 0x000fe200078ec0ff */
[----:B-1----:R-:W-:Y:S02]  /*53c0*/  @P4 IMAD R21, R19, R17, R22 ;  /* 0x0000001113154224 */ /* 0x002fe400078e0216 */
[----:B---3--:R-:W-:-:S02]  /*53d0*/  IMAD R6, R7, R27, R18 ;  /* 0x0000001b07067224 */ /* 0x008fc400078e0212 */
[----:B------:R-:W-:Y:S02]  /*53e0*/  IMAD R24, R24, R30, R21 ;  /* 0x0000001e18187224 */ /* 0x000fe400078e0215 */
[----:B------:R-:W-:Y:S02]  /*53f0*/  IMAD R9, R6, R20, R9 ;  /* 0x0000001406097224 */ /* 0x000fe400078e0209 */
[----:B------:R-:W-:-:S03]  /*5400*/  IMAD.MOV.U32 R7, RZ, RZ, 0x1 ;  /* 0x00000001ff077424 */ /* 0x000fc600078e00ff */
[----:B------:R-:W-:Y:S02]  /*5410*/  SEL R12, R9, R24, !P4 ;  /* 0x00000018090c7207 */ /* 0x000fe40006000000 */
[----:B------:R-:W-:-:S07]  /*5420*/  SEL R24, R24, R9, !P4 ;  /* 0x0000000918187207 */ /* 0x000fce0006000000 */
.L_x_98:
[----:B------:R-:W-:Y:S01]  /*5430*/  LOP3.LUT P0, RZ, R7, 0xff, RZ, 0xc0, !PT ;  /* 0x000000ff07ff7812 */ /* 0x000fe2000780c0ff */
[----:B-1234-:R-:W-:-:S12]  /*5440*/  IMAD.MOV.U32 R16, RZ, RZ, R24 ;  /* 0x000000ffff107224 */ /* 0x01efd800078e0018 */
[----:B------:R-:W-:Y:S05]  /*5450*/  @P0 BRA `(.L_x_101) ;  /* 0xffffffb800d00947 */ /* 0x000fea000383ffff */
[----:B------:R-:W-:Y:S05]  /*5460*/  EXIT ;  /* 0x000000000000794d */ /* 0x000fea0003800000 */
.L_x_3:
[----:B0-----:R-:W-:Y:S01]  /*5470*/  ULDC.64 UR4, c[0x0][0x650] ;  /* 0x0001940000047ab9 */ /* 0x001fe20000000a00 */
        /* <DEDUP_REMOVED lines=25> */
.L_x_103:
[-CC-:B------:R-:W-:Y:S01]  /*5610*/  SHF.R.U64 R16, R14, R18.reuse, R15.reuse ;  /* 0x000000120e107219 */ /* 0x180fe2000000120f */
[----:B------:R-:W0:Y:S01]  /*5620*/  LDC R22, c[0x0][0x618] ;  /* 0x00018600ff167b82 */ /* 0x000e220000000800 */
[----:B------:R-:W-:Y:S01]  /*5630*/  SHF.R.U32.HI R7, RZ, R18, R15 ;  /* 0x00000012ff077219 */ /* 0x000fe2000001160f */
[----:B------:R-:W-:Y:S01]  /*5640*/  ULDC UR4, c[0x0][0x150] ;  /* 0x0000540000047ab9 */ /* 0x000fe20000000800 */
[----:B------:R-:W-:Y:S01]  /*5650*/  IADD3 R9, P0, RZ, -R16, RZ ;  /* 0x80000010ff097210 */ /* 0x000fe20007f1e0ff */
[----:B------:R-:W-:Y:S01]  /*5660*/  IMAD.MOV.U32 R10, RZ, RZ, R0 ;  /* 0x000000ffff0a7224 */ /* 0x000fe200078e0000 */
[----:B------:R-:W-:Y:S01]  /*5670*/  I2FP.F32.U32 R12, R6 ;  /* 0x00000006000c7245 */ /* 0x000fe20000201000 */
[----:B------:R-:W-:Y:S02]  /*5680*/  IMAD.MOV.U32 R11, RZ, RZ, R5 ;  /* 0x000000ffff0b7224 */ /* 0x000fe400078e0005 */
[----:B------:R-:W1:Y:S01]  /*5690*/  LDC.64 R24, c[0x0][0x640] ;  /* 0x00019000ff187b82 */ /* 0x000e620000000a00 */
[----:B------:R-:W-:-:S02]  /*56a0*/  IMAD.X R7, RZ, RZ, ~R7, P0 ;  /* 0x000000ffff077224 */ /* 0x000fc400000e0e07 */
[----:B------:R-:W-:Y:S01]  /*56b0*/  FMUL R13, R12, UR4 ;  /* 0x000000040c0d7c20 */ /* 0x000fe20008400000 */
[----:B------:R-:W-:Y:S01]  /*56c0*/  IMAD.WIDE.U32 R10, R9, R20, R10 ;  /* 0x00000014090a7225 */ /* 0x000fe200078e000a */
[----:B------:R-:W-:-:S03]  /*56d0*/  ULDC UR4, c[0x0][0x154] ;  /* 0x0000550000047ab9 */ /* 0x000fc60000000800 */
[----:B------:R-:W-:Y:S01]  /*56e0*/  IMAD R12, R7, R20, RZ ;  /* 0x00000014070c7224 */ /* 0x000fe200078e02ff */
[----:B------:R-:W2:Y:S01]  /*56f0*/  LDC R15, c[0x0][0x144] ;  /* 0x00005100ff0f7b82 */ /* 0x000ea20000000800 */
[----:B------:R-:W3:Y:S02]  /*5700*/  F2I.U32.TRUNC.NTZ R13, R13 ;  /* 0x0000000d000d7305 */ /* 0x000ee4000020f000 */
[----:B------:R-:W-:Y:S02]  /*5710*/  IMAD R7, R9, R21, R12 ;  /* 0x0000001509077224 */ /* 0x000fe400078e020c */
[----:B------:R-:W-:Y:S02]  /*5720*/  IMAD.MOV.U32 R12, RZ, RZ, 0x1 ;  /* 0x00000001ff0c7424 */ /* 0x000fe400078e00ff */
[----:B------:R-:W-:Y:S01]  /*5730*/  IMAD.IADD R7, R11, 0x1, R7 ;  /* 0x000000010b077824 */ /* 0x000fe200078e0207 */
[----:B------:R-:W4:Y:S04]  /*5740*/  LDC R18, c[0x0][0x608] ;  /* 0x00018200ff127b82 */ /* 0x000f280000000800 */
[----:B0-----:R-:W-:-:S02]  /*5750*/  SHF.R.U64 R14, R10, R22, R7 ;  /* 0x000000160a0e7219 */ /* 0x001fc40000001207 */
[----:B------:R-:W-:Y:S02]  /*5760*/  I2FP.F32.U32 R10, R8 ;  /* 0x00000008000a7245 */ /* 0x000fe40000201000 */
[----:B------:R-:W0:Y:S01]  /*5770*/  LDC R23, c[0x0][0x658] ;  /* 0x00019600ff177b82 */ /* 0x000e220000000800 */
[----:B-1----:R-:W-:Y:S01]  /*5780*/  ISETP.NE.U32.AND P0, PT, R24, RZ, PT ;  /* 0x000000ff1800720c */ /* 0x002fe20003f05070 */
[----:B---3--:R-:W-:Y:S01]  /*5790*/  IMAD.MOV R9, RZ, RZ, -R13 ;  /* 0x000000ffff097224 */ /* 0x008fe200078e0a0d */
[----:B------:R-:W-:Y:S01]  /*57a0*/  SHF.R.U32.HI R7, RZ, R22, R7 ;  /* 0x00000016ff077219 */ /* 0x000fe20000011607 */
[----:B------:R-:W-:Y:S01]  /*57b0*/  FMUL R10, R10, UR4 ;  /* 0x000000040a0a7c20 */ /* 0x000fe20008400000 */
[----:B------:R-:W-:-:S03]  /*57c0*/  ISETP.NE.AND.EX P0, PT, R25, RZ, PT, P0 ;  /* 0x000000ff1900720c */ /* 0x000fc60003f05300 */
[----:B------:R-:W1:Y:S01]  /*57d0*/  LDC R21, c[0x0][0x148] ;  /* 0x00005200ff157b82 */ /* 0x000e620000000800 */
[----:B--2---:R-:W-:Y:S01]  /*57e0*/  IMAD R22, R15, R9, R6 ;  /* 0x000000090f167224 */ /* 0x004fe200078e0206 */
[----:B------:R2:W3:Y:S06]  /*57f0*/  F2I.U32.TRUNC.NTZ R19, R10 ;  /* 0x0000000a00137305 */ /* 0x0004ec000020f000 */
[----:B------:R-:W1:Y:S01]  /*5800*/  LDC R20, c[0x0][0x600] ;  /* 0x00018000ff147b82 */ /* 0x000e620000000800 */
[-CC-:B----4-:R-:W-:Y:S02]  /*5810*/  SHF.R.U64 R17, R14, R18.reuse, R7.reuse ;  /* 0x000000120e117219 */ /* 0x190fe40000001207 */
[----:B------:R-:W-:Y:S01]  /*5820*/  SHF.R.U32.HI R6, RZ, R18, R7 ;  /* 0x00000012ff067219 */ /* 0x000fe20000011607 */
[----:B------:R-:W-:-:S04]  /*5830*/  IMAD.MOV.U32 R18, RZ, RZ, -0x1 ;  /* 0xffffffffff127424 */ /* 0x000fc800078e00ff */
[----:B------:R-:W4:Y:S01]  /*5840*/  LDC R26, c[0x0][0x648] ;  /* 0x00019200ff1a7b82 */ /* 0x000f220000000800 */
[-C--:B0-----:R-:W-:Y:S02]  /*5850*/  SHF.L.U32 R9, R18, R23.reuse, RZ ;  /* 0x0000001712097219 */ /* 0x081fe400000006ff */
[-CC-:B------:R-:W-:Y:S02]  /*5860*/  SHF.R.U64 R18, R17, R23.reuse, R6.reuse ;  /* 0x0000001711127219 */ /* 0x180fe40000001206 */
[-C--:B------:R-:W-:Y:S02]  /*5870*/  SHF.R.U32.HI R7, RZ, R23.reuse, R6 ;  /* 0x00000017ff077219 */ /* 0x080fe40000011606 */
[----:B------:R-:W-:Y:S01]  /*5880*/  SHF.L.U32 R23, R12, R23, RZ ;  /* 0x000000170c177219 */ /* 0x000fe200000006ff */
[----:B------:R-:W0:Y:S01]  /*5890*/  LDC R27, c[0x0][0x638] ;  /* 0x00018e00ff1b7b82 */ /* 0x000e220000000800 */
[----:B------:R-:W-:Y:S01]  /*58a0*/  LOP3.LUT R28, RZ, R9, RZ, 0x33, !PT ;  /* 0x00000009ff1c7212 */ /* 0x000fe200078e33ff */
[----:B------:R-:W-:-:S06]  /*58b0*/  IMAD.MOV.U32 R6, RZ, RZ, R18 ;  /* 0x000000ffff067224 */ /* 0x000fcc00078e0012 */
[----:B------:R-:W0:Y:S01]  /*58c0*/  LDC R29, c[0x0][0x610] ;  /* 0x00018400ff1d7b82 */ /* 0x000e220000000800 */
[----:B--23--:R-:W-:Y:S05]  /*58d0*/  @!P0 BRA `(.L_x_104) ;  /* 0x0000000000288947 */ /* 0x00cfea0003800000 */
[----:B------:R-:W2:Y:S02]  /*58e0*/  LDC R9, c[0x0][0x64c] ;  /* 0x00019300ff097b82 */ /* 0x000ea40000000800 */
[----:B--2---:R-:W-:-:S05]  /*58f0*/  IADD3 R9, P0, R18, R9, RZ ;  /* 0x0000000912097210 */ /* 0x004fca0007f1e0ff */
        /* <DEDUP_REMOVED lines=8> */
.L_x_104:
[----:B----4-:R-:W-:Y:S01]  /*5980*/  SHF.R.U64 R7, R6, R26, R7 ;  /* 0x0000001a06077219 */ /* 0x010fe20000001207 */
[----:B-1----:R-:W-:Y:S01]  /*5990*/  VIADD R11, R20, 0xffffffff ;  /* 0xffffffff140b7836 */ /* 0x002fe20000000000 */
[----:B------:R-:W-:Y:S01]  /*59a0*/  LOP3.LUT R6, R17, R28, RZ, 0xc0, !PT ;  /* 0x0000001c11067212 */ /* 0x000fe200078ec0ff */
[----:B------:R-:W-:Y:S02]  /*59b0*/  IMAD.MOV R19, RZ, RZ, -R19 ;  /* 0x000000ffff137224 */ /* 0x000fe400078e0a13 */
[----:B------:R-:W-:Y:S01]  /*59c0*/  IMAD.MOV R9, RZ, RZ, -R7 ;  /* 0x000000ffff097224 */ /* 0x000fe200078e0a07 */
[----:B------:R-:W-:Y:S01]  /*59d0*/  LOP3.LUT R11, R14, R11, RZ, 0xc0, !PT ;  /* 0x0000000b0e0b7212 */ /* 0x000fe200078ec0ff */
[----:B------:R-:W-:Y:S02]  /*59e0*/  @P4 IMAD R22, R21, R19, R8 ;  /* 0x0000001315164224 */ /* 0x000fe400078e0208 */
[----:B------:R-:W-:Y:S02]  /*59f0*/  IMAD R7, R23, R7, R6 ;  /* 0x0000000717077224 */ /* 0x000fe400078e0206 */
[----:B0-----:R-:W-:-:S02]  /*5a00*/  IMAD R6, R9, R27, R18 ;  /* 0x0000001b09067224 */ /* 0x001fc400078e0212 */
[----:B------:R-:W-:Y:S02]  /*5a10*/  IMAD R14, R7, R29, R22 ;  /* 0x0000001d070e7224 */ /* 0x000fe400078e0216 */
[----:B------:R-:W-:Y:S02]  /*5a20*/  IMAD R7, R6, R20, R11 ;  /* 0x0000001406077224 */ /* 0x000fe400078e020b */
[----:B------:R-:W-:Y:S02]  /*5a30*/  IMAD.MOV.U32 R10, RZ, RZ, 0x1 ;  /* 0x00000001ff0a7424 */ /* 0x000fe400078e00ff */
[----:B------:R-:W-:Y:S01]  /*5a40*/  IMAD.MOV.U32 R9, RZ, RZ, R16 ;  /* 0x000000ffff097224 */ /* 0x000fe200078e0010 */
[----:B------:R-:W-:Y:S02]  /*5a50*/  SEL R17, R7, R14, !P4 ;  /* 0x0000000e07117207 */ /* 0x000fe40006000000 */
[----:B------:R-:W-:-:S07]  /*5a60*/  SEL R14, R14, R7, !P4 ;  /* 0x000000070e0e7207 */ /* 0x000fce0006000000 */
.L_x_102:
[----:B------:R-:W-:-:S08]  /*5a70*/  NOP ;  /* 0x0000000000007918 */ /* 0x000fd00000000000 */
[----:B------:R-:W0:-:S00]  /*5a80*/  USETMAXREG.DEALLOC.CTAPOOL 0x28 ;  /* 0x00000028000079c8 */ /* 0x000e0000080e0500 */
[----:B0-----:R-:W-:-:S13]  /*5a90*/  ISETP.NE.AND P0, PT, R3, RZ, PT ;  /* 0x000000ff0300720c */ /* 0x001fda0003f05270 */
[----:B------:R-:W-:Y:S05]  /*5aa0*/  @P0 EXIT ;  /* 0x000000000000094d */ /* 0x000fea0003800000 */
[----:B------:R-:W-:Y:S01]  /*5ab0*/  LOP3.LUT P0, RZ, R10, 0xff, RZ, 0xc0, !PT ;  /* 0x000000ff0aff7812 */ /* 0x000fe2000780c0ff */
[----:B------:R-:W-:Y:S02]  /*5ac0*/  IMAD.MOV.U32 R10, RZ, RZ, 0x1 ;  /* 0x00000001ff0a7424 */ /* 0x000fe400078e00ff */
[----:B------:R-:W-:-:S10]  /*5ad0*/  IMAD.MOV.U32 R13, RZ, RZ, RZ ;  /* 0x000000ffff0d7224 */ /* 0x000fd400078e00ff */
[----:B------:R-:W-:Y:S05]  /*5ae0*/  @!P0 BRA `(.L_x_105) ;  /* 0x0000000c00408947 */ /* 0x000fea0003800000 */
[----:B------:R-:W0:Y:S01]  /*5af0*/  LDC R3, c[0x0][0x28c] ;  /* 0x0000a300ff037b82 */ /* 0x000e220000000800 */
[----:B------:R-:W-:Y:S01]  /*5b00*/  ULDC UR5, c[0x0][0x600] ;  /* 0x0001800000057ab9 */ /* 0x000fe20000000800 */
[----:B------:R-:W-:Y:S01]  /*5b10*/  ULDC UR4, c[0x0][0xc] ;  /* 0x0000030000047ab9 */ /* 0x000fe20000000800 */
[----:B------:R-:W-:Y:S01]  /*5b20*/  UIADD3 UR16, UR5, -0x1, URZ ;  /* 0xffffffff05107890 */ /* 0x000fe2000fffe03f */
[C---:B------:R-:W-:Y:S01]  /*5b30*/  LOP3.LUT P2, RZ, R2.reuse, 0x7f, RZ, 0xc0, !PT ;  /* 0x0000007f02ff7812 */ /* 0x040fe2000784c0ff */
[----:B------:R-:W-:Y:S01]  /*5b40*/  ULDC UR6, c[0x0][0x658] ;  /* 0x0001960000067ab9 */ /* 0x000fe20000000800 */
[----:B------:R-:W-:Y:S01]  /*5b50*/  ULDC UR5, c[0x0][0x10] ;  /* 0x0000040000057ab9 */ /* 0x000fe20000000800 */
[----:B------:R-:W-:Y:S01]  /*5b60*/  UMOV UR7, 0xffffffff ;  /* 0xffffffff00077882 */ /* 0x000fe20000000000 */
[----:B------:R-:W-:Y:S01]  /*5b70*/  UMOV UR8, 0x1 ;  /* 0x0000000100087882 */ /* 0x000fe20000000000 */
[----:B------:R-:W-:Y:S01]  /*5b80*/  UIMAD.WIDE.U32 UR4, UR4, UR5, URZ ;  /* 0x00000005040472a5 */ /* 0x000fe2000f8e003f */
[----:B------:R-:W-:Y:S01]  /*5b90*/  LOP3.LUT P0, RZ, R2, 0x1f, RZ, 0xc0, !PT ;  /* 0x0000001f02ff7812 */ /* 0x000fe2000780c0ff */
[----:B------:R-:W-:Y:S01]  /*5ba0*/  USHF.L.U32 UR7, UR7, UR6, URZ ;  /* 0x0000000607077299 */ /* 0x000fe2000800063f */
[----:B------:R-:W-:Y:S01]  /*5bb0*/  BSSY B0, `(.L_x_105) ;  /* 0x00000c3000007945 */ /* 0x000fe20003800000 */
[----:B------:R-:W-:Y:S01]  /*5bc0*/  USHF.L.U32 UR18, UR8, UR6, URZ ;  /* 0x0000000608127299 */ /* 0x000fe2000800063f */
[----:B------:R-:W-:Y:S01]  /*5bd0*/  IMAD.MOV.U32 R15, RZ, RZ, 0x1 ;  /* 0x00000001ff0f7424 */ /* 0x000fe200078e00ff */
[----:B------:R-:W-:Y:S01]  /*5be0*/  LOP3.LUT R16, R4, 0x2, RZ, 0xfc, !PT ;  /* 0x0000000204107812 */ /* 0x000fe200078efcff */
[----:B------:R-:W-:Y:S01]  /*5bf0*/  ULDC UR6, c[0x0][0x14] ;  /* 0x0000050000067ab9 */ /* 0x000fe20000000800 */
[----:B------:R-:W-:Y:S01]  /*5c00*/  PLOP3.LUT P0, PT, P0, P2, PT, 0x8a, 0x0 ;  /* 0x000000000000781c */ /* 0x000fe20000705172 */
[----:B------:R-:W-:Y:S01]  /*5c10*/  UIMAD.WIDE.U32 UR20, UR4, UR6, URZ ;  /* 0x00000006041472a5 */ /* 0x000fe2000f8e003f */
[----:B------:R-:W-:Y:S01]  /*5c20*/  IMAD.MOV.U32 R10, RZ, RZ, 0x1 ;  /* 0x00000001ff0a7424 */ /* 0x000fe200078e00ff */
[----:B------:R-:W-:Y:S01]  /*5c30*/  UIMAD UR13, UR5, UR6, URZ ;  /* 0x00000006050d72a4 */ /* 0x000fe2000f8e023f */
[----:B------:R-:W-:Y:S01]  /*5c40*/  IMAD.MOV.U32 R13, RZ, RZ, RZ ;  /* 0x000000ffff0d7224 */ /* 0x000fe200078e00ff */
[----:B------:R-:W-:Y:S01]  /*5c50*/  ULOP3.LUT UR17, URZ, UR7, URZ, 0x33, !UPT ;  /* 0x000000073f117292 */ /* 0x000fe2000f8e333f */
[----:B0-----:R-:W-:Y:S01]  /*5c60*/  VIADD R3, R3, 0x7f ;  /* 0x0000007f03037836 */ /* 0x001fe20000000000 */
[----:B------:R-:W-:Y:S01]  /*5c70*/  UIADD3 UR13, UR21, UR13, URZ ;  /* 0x0000000d150d7290 */ /* 0x000fe2000fffe03f */
[----:B------:R-:W-:-:S03]  /*5c80*/  ULDC.64 UR22, c[0x0][0x198] ;  /* 0x0000660000167ab9 */ /* 0x000fc60000000a00 */
[----:B------:R-:W-:-:S04]  /*5c90*/  SHF.R.S32.HI R6, RZ, 0x1f, R3 ;  /* 0x0000001fff067819 */ /* 0x000fc80000011403 */
[----:B------:R-:W-:-:S04]  /*5ca0*/  LEA.HI R6, R6, R3, RZ, 0x7 ;  /* 0x0000000306067211 */ /* 0x000fc800078f38ff */
[----:B------:R-:W-:-:S05]  /*5cb0*/  SHF.R.S32.HI R12, RZ, 0x7, R6 ;  /* 0x00000007ff0c7819 */ /* 0x000fca0000011406 */
[----:B------:R-:W-:-:S07]  /*5cc0*/  VIADD R11, R12, 0x1 ;  /* 0x000000010c0b7836 */ /* 0x000fce0000000000 */
.L_x_117:
[----:B------:R-:W-:-:S03]  /*5cd0*/  UMOV UR4, 0xffffffff ;  /* 0xffffffff00047882 */ /* 0x000fc60000000000 */
[----:B------:R-:W-:Y:S05]  /*5ce0*/  BRA.DIV UR4, `(.L_x_106) ;  /* 0x00000012041c7947 */ /* 0x000fea000b800000 */
[----:B------:R-:W-:-:S13]  /*5cf0*/  ELECT P1, URZ, PT ;  /* 0x00000000003f782f */ /* 0x000fda0003820000 */
.L_x_131:
[----:B------:R-:W0:Y:S01]  /*5d00*/  LDC R2, c[0x0][0x28c] ;  /* 0x0000a300ff027b82 */ /* 0x000e220000000800 */
[----:B------:R-:W-:Y:S01]  /*5d10*/  BSSY B1, `(.L_x_107) ;  /* 0x0000037000017945 */ /* 0x000fe20003800000 */
[----:B0-----:R-:W-:-:S13]  /*5d20*/  ISETP.LT.OR P1, PT, R2, 0x1, !P1 ;  /* 0x000000010200780c */ /* 0x001fda0004f21670 */
[----:B------:R-:W-:Y:S05]  /*5d30*/  @P1 BRA `(.L_x_108) ;  /* 0x0000000000d01947 */ /* 0x000fea0003800000 */
[----:B------:R-:W-:Y:S02]  /*5d40*/  IMAD.SHL.U32 R17, R17, 0x40, RZ ;  /* 0x0000004011117824 */ /* 0x000fe400078e00ff */
[----:B------:R-:W-:Y:S02]  /*5d50*/  IMAD.SHL.U32 R14, R14, 0x80, RZ ;  /* 0x000000800e0e7824 */ /* 0x000fe400078e00ff */
[----:B------:R-:W-:Y:S02]  /*5d60*/  IMAD.MOV.U32 R20, RZ, RZ, RZ ;  /* 0x000000ffff147224 */ /* 0x000fe400078e00ff */
[----:B------:R-:W-:Y:S02]  /*5d70*/  IMAD.MOV.U32 R2, RZ, RZ, R11 ;  /* 0x000000ffff027224 */ /* 0x000fe400078e000b */
[----:B------:R-:W-:Y:S02]  /*5d80*/  IMAD.MOV.U32 R3, RZ, RZ, R10 ;  /* 0x000000ffff037224 */ /* 0x000fe400078e000a */
[----:B------:R-:W-:-:S07]  /*5d90*/  IMAD.MOV.U32 R6, RZ, RZ, R13 ;  /* 0x000000ffff067224 */ /* 0x000fce00078e000d */
.L_x_112:
[----:B------:R-:W0:Y:S01]  /*5da0*/  S2R R8, SR_CgaCtaId ;  /* 0x0000000000087919 */ /* 0x000e220000008800 */
[----:B------:R-:W-:-:S04]  /*5db0*/  MOV R7, 0x400 ;  /* 0x0000040000077802 */ /* 0x000fc80000000f00 */
[----:B0-----:R-:W-:Y:S02]  /*5dc0*/  LEA R19, R8, R7, 0x18 ;  /* 0x0000000708137211 */ /* 0x001fe400078ec0ff */
[----:B------:R-:W-:Y:S01]  /*5dd0*/  SHF.L.U32 R7, R3, 0x1f, RZ ;  /* 0x0000001f03077819 */ /* 0x000fe200000006ff */
[----:B------:R-:W0:Y:S02]  /*5de0*/  @!P2 LDC R8, c[0x0][0x500] ;  /* 0x00014000ff08ab82 */ /* 0x000e240000000800 */
[----:B------:R-:W-:-:S04]  /*5df0*/  IMAD R18, R6, 0x8, R19 ;  /* 0x0000000806127824 */ /* 0x000fc800078e0213 */
[----:B------:R-:W1:Y:S02]  /*5e00*/  SYNCS.PHASECHK.TRANS64.TRYWAIT P1, [R18+URZ+0x38], R7 ;  /* 0x00003807120075a7 */ /* 0x000e64000802017f */
[----:B-1----:R-:W-:Y:S05]  /*5e10*/  @!P1 BRA `(.L_x_109) ;  /* 0x0000000c00f09947 */ /* 0x002fea0003800000 */
.L_x_132:
[----:B-1----:R-:W-:Y:S01]  /*5e20*/  PRMT R7, R16, 0x9910, RZ ;  /* 0x0000991010077816 */ /* 0x002fe200000000ff */
[----:B0-----:R0:W-:Y:S03]  /*5e30*/  @!P2 SYNCS.ARRIVE.TRANS64 RZ, [R18+URZ], R8 ;  /* 0x0000000812ffa9a7 */ /* 0x0011e6000800003f */
[----:B------:R-:W-:-:S13]  /*5e40*/  ISETP.NE.AND P1, PT, R7, 0x2, PT ;  /* 0x000000020700780c */ /* 0x000fda0003f25270 */
[----:B0-----:R-:W-:Y:S05]  /*5e50*/  @P1 BRA `(.L_x_110) ;  /* 0x0000000000041947 */ /* 0x001fea0003800000 */
[----:B------:R-:W-:Y:S01]  /*5e60*/  BPT.TRAP 0x1 ;  /* 0x000000040000795c */ /* 0x000fe20000300000 */
.L_x_110:
[----:B------:R-:W-:Y:S05]  /*5e70*/  @P0 BRA `(.L_x_111) ;  /* 0x0000000000040947 */ /* 0x000fea0003800000 */
[----:B------:R-:W-:Y:S01]  /*5e80*/  BPT.TRAP 0x1 ;  /* 0x000000040000795c */ /* 0x000fe20000300000 */
.L_x_111:
[--C-:B------:R-:W-:Y:S01]  /*5e90*/  IMAD R7, R6, 0x4000, R19.reuse ;  /* 0x0000400006077824 */ /* 0x100fe200078e0213 */
[----:B------:R-:W-:Y:S01]  /*5ea0*/  R2UR UR9, R18 ;  /* 0x00000000120972ca */ /* 0x000fe200000e0000 */
[----:B------:R-:W-:Y:S01]  /*5eb0*/  IMAD R19, R6, 0x2000, R19 ;  /* 0x0000200006137824 */ /* 0x000fe200078e0213 */
[----:B------:R-:W-:Y:S01]  /*5ec0*/  UIADD3 UR4, UP0, UR22, 0xf0, URZ ;  /* 0x000000f016047890 */ /* 0x000fe2000ff1e03f */
[----:B------:R-:W-:Y:S01]  /*5ed0*/  VIADD R2, R2, 0xffffffff ;  /* 0xffffffff02027836 */ /* 0x000fe20000000000 */
[----:B------:R-:W-:Y:S01]  /*5ee0*/  R2UR UR5, R7 ;  /* 0x00000000070572ca */ /* 0x000fe200000e0000 */
[----:B------:R-:W-:Y:S01]  /*5ef0*/  UIADD3 UR24, UP1, UR22, 0x1f0, URZ ;  /* 0x000001f016187890 */ /* 0x000fe2000ff3e03f */
[----:B------:R-:W-:Y:S01]  /*5f00*/  R2UR UR8, R19 ;  /* 0x00000000130872ca */ /* 0x000fe200000e0000 */
[----:B------:R-:W-:Y:S01]  /*5f10*/  VIADD R6, R6, 0x1 ;  /* 0x0000000106067836 */ /* 0x000fe20000000000 */
[----:B------:R-:W-:Y:S01]  /*5f20*/  R2UR UR11, R14 ;  /* 0x000000000e0b72ca */ /* 0x000fe200000e0000 */
[----:B------:R-:W-:Y:S01]  /*5f30*/  UIADD3.X UR25, URZ, UR23, URZ, UP1, !UPT ;  /* 0x000000173f197290 */ /* 0x000fe20008ffe43f */
[C---:B------:R-:W-:Y:S01]  /*5f40*/  R2UR UR10, R20.reuse ;  /* 0x00000000140a72ca */ /* 0x040fe200000e0000 */
[----:B------:R-:W-:Y:S01]  /*5f50*/  UMOV UR6, 0x0 ;  /* 0x0000000000067882 */ /* 0x000fe20000000000 */
[----:B------:R-:W-:Y:S01]  /*5f60*/  R2UR UR12, R9 ;  /* 0x00000000090c72ca */ /* 0x000fe200000e0000 */
[----:B------:R-:W-:Y:S01]  /*5f70*/  UMOV UR7, 0x10000000 ;  /* 0x1000000000077882 */ /* 0x000fe20000000000 */
[----:B------:R-:W-:Y:S01]  /*5f80*/  R2UR UR19, R17 ;  /* 0x00000000111372ca */ /* 0x000fe200000e0000 */
[----:B------:R-:W-:Y:S01]  /*5f90*/  VIADD R20, R20, 0x80 ;  /* 0x0000008014147836 */ /* 0x000fe20000000000 */
[----:B------:R-:W-:Y:S01]  /*5fa0*/  ISETP.GT.AND P3, PT, R2, 0x1, PT ;  /* 0x000000010200780c */ /* 0x000fe20003f64270 */
[----:B------:R-:W-:Y:S01]  /*5fb0*/  UIADD3 UR14, UR5, 0x180, URZ ;  /* 0x00000180050e7890 */ /* 0x000fe2000fffe03f */
[----:B------:R-:W-:Y:S01]  /*5fc0*/  ISETP.NE.AND P1, PT, R6, 0x7, PT ;  /* 0x000000070600780c */ /* 0x000fe20003f25270 */
[----:B------:R-:W-:-:S02]  /*5fd0*/  UIADD3.X UR5, URZ, UR23, URZ, UP0, !UPT ;  /* 0x000000173f057290 */ /* 0x000fc400087fe43f */
[----:B------:R-:W-:Y:S01]  /*5fe0*/  UIADD3 UR15, UR8, 0x1c180, URZ ;  /* 0x0001c180080f7890 */ /* 0x000fe2000fffe03f */
[----:B------:R-:W-:Y:S02]  /*5ff0*/  SEL R8, RZ, 0x1, P1 ;  /* 0x00000001ff087807 */ /* 0x000fe40000800000 */
[----:B------:R-:W-:Y:S01]  /*6000*/  UMOV UR8, UR14 ;  /* 0x0000000e00087c82 */ /* 0x000fe20008000000 */
[----:B------:R-:W-:Y:S02]  /*6010*/  SEL R6, R6, RZ, P1 ;  /* 0x000000ff06067207 */ /* 0x000fe40000800000 */
[----:B------:R-:W-:Y:S01]  /*6020*/  LOP3.LUT R3, R3, R8, RZ, 0x3c, !PT ;  /* 0x0000000803037212 */ /* 0x000fe200078e3cff */
[----:B------:R0:W-:Y:S02]  /*6030*/  UTMALDG.3D [UR8], [UR4], desc[UR6] ;  /* 0x00000608040075b4 */ /* 0x0001e40008011000 */
[----:B0-----:R-:W-:Y:S01]  /*6040*/  UMOV UR8, UR15 ;  /* 0x0000000f00087c82 */ /* 0x001fe20008000000 */
[----:B------:R-:W-:-:S02]  /*6050*/  UMOV UR11, UR19 ;  /* 0x00000013000b7c82 */ /* 0x000fc40008000000 */
[----:B------:R0:W-:Y:S02]  /*6060*/  UTMALDG.3D [UR8], [UR24], desc[UR6] ;  /* 0x00000608180075b4 */ /* 0x0001e40008011000 */
[----:B0-----:R-:W-:Y:S05]  /*6070*/  @P3 BRA `(.L_x_112) ;  /* 0xfffffffc00483947 */ /* 0x001fea000383ffff */
.L_x_108:
[----:B------:R-:W-:Y:S05]  /*6080*/  BSYNC B1 ;  /* 0x0000000000017941 */ /* 0x000fea0003800000 */
.L_x_107:
[----:B------:R-:W-:Y:S01]  /*6090*/  LOP3.LUT P5, RZ, R15, 0xff, RZ, 0xc0, !PT ;  /* 0x000000ff0fff7812 */ /* 0x000fe200078ac0ff */
[C---:B------:R-:W-:Y:S01]  /*60a0*/  IMAD.IADD R6, R12.reuse, 0x1, R13 ;  /* 0x000000010c067824 */ /* 0x040fe200078e020d */
[----:B------:R-:W-:Y:S01]  /*60b0*/  ULDC.64 UR4, c[0x0][0x650] ;  /* 0x0001940000047ab9 */ /* 0x000fe20000000a00 */
[----:B------:R-:W-:Y:S01]  /*60c0*/  ISETP.GE.U32.AND P3, PT, R12, 0x7, PT ;  /* 0x000000070c00780c */ /* 0x000fe20003f66070 */
[----:B------:R-:W-:Y:S01]  /*60d0*/  BSSY B1, `(.L_x_113) ;  /* 0x000006e000017945 */ /* 0x000fe20003800000 */
[C---:B------:R-:W-:Y:S01]  /*60e0*/  IMAD.WIDE.U32 R2, R6.reuse, 0x24924925, RZ ;  /* 0x2492492506027825 */ /* 0x040fe200078e00ff */
[C---:B------:R-:W-:Y:S02]  /*60f0*/  ISETP.GT.U32.AND P1, PT, R6.reuse, 0x6, PT ;  /* 0x000000060600780c */ /* 0x040fe40003f24070 */
[----:B------:R-:W-:Y:S01]  /*6100*/  PRMT R15, RZ, 0x7610, R15 ;  /* 0x00007610ff0f7816 */ /* 0x000fe2000000000f */
[----:B------:R-:W-:Y:S01]  /*6110*/  IMAD.IADD R2, R6, 0x1, -R3 ;  /* 0x0000000106027824 */ /* 0x000fe200078e0a03 */
[----:B------:R-:W-:Y:S01]  /*6120*/  ISETP.LT.U32.AND P1, PT, R12, 0x7, P1 ;  /* 0x000000070c00780c */ /* 0x000fe20000f21070 */
[----:B------:R-:W-:-:S02]  /*6130*/  IMAD.MOV.U32 R14, RZ, RZ, -0x1 ;  /* 0xffffffffff0e7424 */ /* 0x000fc400078e00ff */
[----:B------:R-:W0:Y:S01]  /*6140*/  @P5 S2R R8, SR_CgaCtaId ;  /* 0x0000000000085919 */ /* 0x000e220000008800 */
[----:B------:R-:W-:Y:S01]  /*6150*/  @P5 MOV R7, 0x400 ;  /* 0x0000040000075802 */ /* 0x000fe20000000f00 */
[----:B------:R-:W-:Y:S01]  /*6160*/  IMAD.MOV.U32 R17, RZ, RZ, -0x1 ;  /* 0xffffffffff117424 */ /* 0x000fe200078e00ff */
[----:B------:R-:W-:Y:S01]  /*6170*/  LEA.HI R2, R2, R3, RZ, 0x1f ;  /* 0x0000000302027211 */ /* 0x000fe200078ff8ff */
[----:B------:R-:W-:-:S03]  /*6180*/  IMAD.MOV.U32 R9, RZ, RZ, -0x1 ;  /* 0xffffffffff097424 */ /* 0x000fc600078e00ff */
[--C-:B------:R-:W-:Y:S02]  /*6190*/  SHF.R.U32.HI R13, RZ, 0x2, R2.reuse ;  /* 0x00000002ff0d7819 */ /* 0x100fe40000011602 */
[----:B------:R-:W-:Y:S02]  /*61a0*/  PRMT R2, RZ, 0x7610, R2 ;  /* 0x00007610ff027816 */ /* 0x000fe40000000002 */
[----:B0-----:R-:W-:Y:S02]  /*61b0*/  @P5 LEA R8, R8, R7, 0x18 ;  /* 0x0000000708085211 */ /* 0x001fe400078ec0ff */
[----:B------:R-:W-:Y:S02]  /*61c0*/  SEL R7, RZ, 0x1, !P1 ;  /* 0x00000001ff077807 */ /* 0x000fe40004800000 */
[----:B------:R-:W-:Y:S01]  /*61d0*/  IADD3 R0, P1, R0, UR20, RZ ;  /* 0x0000001400007c10 */ /* 0x000fe2000ff3e0ff */
[----:B------:R0:W-:Y:S01]  /*61e0*/  @P5 SYNCS.ARRIVE.TRANS64.A1T0 RZ, [R8+URZ+0x88], RZ ;  /* 0x000088ff08ff59a7 */ /* 0x0001e2000810003f */
[----:B------:R-:W-:-:S02]  /*61f0*/  LOP3.LUT R10, R10, R7, RZ, 0x3c, !PT ;  /* 0x000000070a0a7212 */ /* 0x000fc400078e3cff */
[----:B------:R-:W-:Y:S02]  /*6200*/  IADD3.X R5, R5, UR13, RZ, P1, !PT ;  /* 0x0000000d05057c10 */ /* 0x000fe40008ffe4ff */
[----:B------:R-:W-:Y:S02]  /*6210*/  ISETP.GE.U32.AND P1, PT, R0, UR4, PT ;  /* 0x0000000400007c0c */ /* 0x000fe4000bf26070 */
[----:B------:R-:W-:Y:S01]  /*6220*/  @P3 LOP3.LUT R10, R10, 0x1, R13, 0x78, !PT ;  /* 0x000000010a0a3812 */ /* 0x000fe200078e780d */
[----:B------:R-:W-:Y:S01]  /*6230*/  IMAD R13, R13, -0x7, R6 ;  /* 0xfffffff90d0d7824 */ /* 0x000fe200078e0206 */
[----:B------:R-:W-:-:S13]  /*6240*/  ISETP.GE.U32.AND.EX P1, PT, R5, UR5, PT, P1 ;  /* 0x0000000505007c0c */ /* 0x000fda000bf26110 */
[----:B0-----:R-:W-:Y:S05]  /*6250*/  @P1 BRA `(.L_x_114) ;  /* 0x0000000400541947 */ /* 0x001fea0003800000 */
[----:B------:R-:W-:Y:S01]  /*6260*/  ULDC.64 UR4, c[0x0][0x628] ;  /* 0x00018a0000047ab9 */ /* 0x000fe20000000a00 */
[----:B------:R-:W0:Y:S01]  /*6270*/  S2R R17, SR_CTAID.X ;  /* 0x0000000000117919 */ /* 0x000e220000002500 */
[----:B------:R-:W-:Y:S01]  /*6280*/  ISETP.NE.U32.AND P1, PT, RZ, UR4, PT ;  /* 0x00000004ff007c0c */ /* 0x000fe2000bf25070 */
[----:B------:R-:W-:Y:S01]  /*6290*/  ULDC UR7, c[0x0][0x630] ;  /* 0x00018c0000077ab9 */ /* 0x000fe20000000800 */
[----:B------:R-:W-:Y:S01]  /*62a0*/  IMAD.MOV.U32 R2, RZ, RZ, R0 ;  /* 0x000000ffff027224 */ /* 0x000fe200078e0000 */
[----:B------:R-:W1:Y:S01]  /*62b0*/  S2R R14, SR_CTAID.Y ;  /* 0x00000000000e7919 */ /* 0x000e620000002600 */
[----:B------:R-:W-:Y:S01]  /*62c0*/  ISETP.NE.AND.EX P1, PT, RZ, UR5, PT, P1 ;  /* 0x00000005ff007c0c */ /* 0x000fe2000bf25310 */
[----:B------:R-:W-:-:S12]  /*62d0*/  IMAD.MOV.U32 R3, RZ, RZ, R5 ;  /* 0x000000ffff037224 */ /* 0x000fd800078e0005 */
[----:B------:R-:W-:Y:S05]  /*62e0*/  @!P1 BRA `(.L_x_115) ;  /* 0x0000000000289947 */ /* 0x000fea0003800000 */
[----:B------:R-:W-:Y:S02]  /*62f0*/  ULDC UR6, c[0x0][0x634] ;  /* 0x00018d0000067ab9 */ /* 0x000fe40000000800 */
[----:B------:R-:W-:-:S05]  /*6300*/  IADD3 R9, P1, R0, UR6, RZ ;  /* 0x0000000600097c10 */ /* 0x000fca000ff3e0ff */
[----:B------:R-:W-:-:S04]  /*6310*/  IMAD.X R19, RZ, RZ, R5, P1 ;  /* 0x000000ffff137224 */ /* 0x000fc800008e0605 */
[----:B------:R-:W-:-:S04]  /*6320*/  IMAD.WIDE.U32 R6, R19, UR4, RZ ;  /* 0x0000000413067c25 */ /* 0x000fc8000f8e00ff */
[----:B------:R-:W-:-:S04]  /*6330*/  IMAD.WIDE.U32 R6, P1, R9, UR5, R6 ;  /* 0x0000000509067c25 */ /* 0x000fc8000f820006 */
[----:B------:R-:W-:-:S04]  /*6340*/  IMAD.WIDE.U32 R8, R9, UR4, RZ ;  /* 0x0000000409087c25 */ /* 0x000fc8000f8e00ff */
[----:B------:R-:W-:Y:S01]  /*6350*/  IMAD.X R3, RZ, RZ, RZ, P1 ;  /* 0x000000ffff037224 */ /* 0x000fe200008e06ff */
[----:B------:R-:W-:Y:S01]  /*6360*/  IADD3 RZ, P1, R9, R6, RZ ;  /* 0x0000000609ff7210 */ /* 0x000fe20007f3e0ff */
[----:B------:R-:W-:-:S04]  /*6370*/  IMAD.MOV.U32 R2, RZ, RZ, R7 ;  /* 0x000000ffff027224 */ /* 0x000fc800078e0007 */
[----:B------:R-:W-:-:S08]  /*6380*/  IMAD.WIDE.U32.X R2, R19, UR5, R2, P1 ;  /* 0x0000000513027c25 */ /* 0x000fd000088e0402 */
.L_x_115:
[--C-:B------:R-:W-:Y:S01]  /*6390*/  SHF.R.U64 R8, R2, UR7, R3.reuse ;  /* 0x0000000702087c19 */ /* 0x100fe20008001203 */
[----:B------:R-:W-:Y:S01]  /*63a0*/  ULDC.64 UR4, c[0x0][0x620] ;  /* 0x0001880000047ab9 */ /* 0x000fe20000000a00 */
[----:B------:R-:W-:Y:S01]  /*63b0*/  SHF.R.U32.HI R2, RZ, UR7, R3 ;  /* 0x00000007ff027c19 */ /* 0x000fe20008011603 */
[----:B------:R-:W-:Y:S01]  /*63c0*/  IMAD.MOV.U32 R3, RZ, RZ, R5 ;  /* 0x000000ffff037224 */ /* 0x000fe200078e0005 */
[----:B------:R-:W-:Y:S01]  /*63d0*/  IADD3 R7, P1, RZ, -R8, RZ ;  /* 0x80000008ff077210 */ /* 0x000fe20007f3e0ff */
[----:B------:R-:W2:Y:S01]  /*63e0*/  LDC R22, c[0x0][0x144] ;  /* 0x00005100ff167b82 */ /* 0x000ea20000000800 */
[----:B0-----:R-:W-:Y:S01]  /*63f0*/  I2FP.F32.U32 R9, R17 ;  /* 0x0000001100097245 */ /* 0x001fe20000201000 */
[----:B------:R-:W-:Y:S01]  /*6400*/  ULDC.64 UR8, c[0x0][0x640] ;  /* 0x0001900000087ab9 */ /* 0x000fe20000000a00 */
[----:B------:R-:W-:Y:S01]  /*6410*/  ULDC UR6, c[0x0][0x608] ;  /* 0x0001820000067ab9 */ /* 0x000fe20000000800 */
[----:B------:R-:W-:Y:S01]  /*6420*/  IMAD.X R2, RZ, RZ, ~R2, P1 ;  /* 0x000000ffff027224 */ /* 0x000fe200008e0e02 */
[----:B------:R-:W-:-:S03]  /*6430*/  ISETP.NE.U32.AND P1, PT, RZ, UR8, PT ;  /* 0x00000008ff007c0c */ /* 0x000fc6000bf25070 */
[----:B------:R-:W-:Y:S01]  /*6440*/  IMAD R6, R2, UR4, RZ ;  /* 0x0000000402067c24 */ /* 0x000fe2000f8e02ff */
[----:B------:R-:W0:Y:S01]  /*6450*/  LDC R19, c[0x0][0x148] ;  /* 0x00005200ff137b82 */ /* 0x000e220000000800 */
[----:B------:R-:W-:Y:S01]  /*6460*/  IMAD.MOV.U32 R2, RZ, RZ, R0 ;  /* 0x000000ffff027224 */ /* 0x000fe200078e0000 */
[----:B------:R-:W-:-:S03]  /*6470*/  ISETP.NE.AND.EX P1, PT, RZ, UR9, PT, P1 ;  /* 0x00000009ff007c0c */ /* 0x000fc6000bf25310 */
[----:B------:R-:W-:Y:S01]  /*6480*/  IMAD.WIDE.U32 R2, R7, UR4, R2 ;  /* 0x0000000407027c25 */ /* 0x000fe2000f8e0002 */
[----:B------:R-:W-:-:S03]  /*6490*/  ULDC UR4, c[0x0][0x150] ;  /* 0x0000540000047ab9 */ /* 0x000fc60000000800 */
[----:B------:R-:W-:Y:S02]  /*64a0*/  IMAD R7, R7, UR5, R6 ;  /* 0x0000000507077c24 */ /* 0x000fe4000f8e0206 */
[----:B------:R-:W-:Y:S01]  /*64b0*/  FMUL R6, R9, UR4 ;  /* 0x0000000409067c20 */ /* 0x000fe20008400000 */
[----:B------:R-:W-:Y:S01]  /*64c0*/  ULDC UR4, c[0x0][0x618] ;  /* 0x0001860000047ab9 */ /* 0x000fe20000000800 */
[----:B------:R-:W-:Y:S01]  /*64d0*/  ULDC UR5, c[0x0][0x154] ;  /* 0x0000550000057ab9 */ /* 0x000fe20000000800 */
[----:B------:R-:W-:-:S03]  /*64e0*/  IMAD.IADD R3, R3, 0x1, R7 ;  /* 0x0000000103037824 */ /* 0x000fc600078e0207 */
[----:B------:R-:W3:Y:S02]  /*64f0*/  F2I.U32.TRUNC.NTZ R6, R6 ;  /* 0x0000000600067305 */ /* 0x000ee4000020f000 */
[----:B------:R-:W-:Y:S02]  /*6500*/  SHF.R.U64 R9, R2, UR4, R3 ;  /* 0x0000000402097c19 */ /* 0x000fe40008001203 */
[----:B-1----:R-:W-:-:S05]  /*6510*/  I2FP.F32.U32 R2, R14 ;  /* 0x0000000e00027245 */ /* 0x002fca0000201000 */
[----:B------:R-:W-:Y:S01]  /*6520*/  FMUL R21, R2, UR5 ;  /* 0x0000000502157c20 */ /* 0x000fe20008400000 */
[----:B------:R-:W-:Y:S01]  /*6530*/  SHF.R.U32.HI R2, RZ, UR4, R3 ;  /* 0x00000004ff027c19 */ /* 0x000fe20008011603 */
[----:B------:R-:W-:-:S03]  /*6540*/  ULDC UR4, c[0x0][0x658] ;  /* 0x0001960000047ab9 */ /* 0x000fc60000000800 */
[--C-:B------:R-:W-:Y:S01]  /*6550*/  SHF.R.U64 R20, R9, UR6, R2.reuse ;  /* 0x0000000609147c19 */ /* 0x100fe20008001202 */
[----:B------:R-:W1:Y:S01]  /*6560*/  F2I.U32.TRUNC.NTZ R21, R21 ;  /* 0x0000001500157305 */ /* 0x000e62000020f000 */
[----:B------:R-:W-:Y:S01]  /*6570*/  SHF.R.U32.HI R3, RZ, UR6, R2 ;  /* 0x00000006ff037c19 */ /* 0x000fe20008011602 */
[----:B---3--:R-:W-:-:S03]  /*6580*/  IMAD.MOV R6, RZ, RZ, -R6 ;  /* 0x000000ffff067224 */ /* 0x008fc600078e0a06 */
[----:B------:R-:W-:Y:S01]  /*6590*/  SHF.R.U64 R18, R20, UR4, R3 ;  /* 0x0000000414127c19 */ /* 0x000fe20008001203 */
[----:B--2---:R-:W-:Y:S01]  /*65a0*/  IMAD R17, R22, R6, R17 ;  /* 0x0000000616117224 */ /* 0x004fe200078e0211 */
[----:B------:R-:W-:-:S03]  /*65b0*/  SHF.R.U32.HI R23, RZ, UR4, R3 ;  /* 0x00000004ff177c19 */ /* 0x000fc60008011603 */
[----:B------:R-:W-:Y:S02]  /*65c0*/  IMAD.MOV.U32 R2, RZ, RZ, R18 ;  /* 0x000000ffff027224 */ /* 0x000fe400078e0012 */
[----:B------:R-:W-:Y:S01]  /*65d0*/  IMAD.MOV.U32 R3, RZ, RZ, R23 ;  /* 0x000000ffff037224 */ /* 0x000fe200078e0017 */
[----:B------:R-:W-:Y:S06]  /*65e0*/  @!P1 BRA `(.L_x_116) ;  /* 0x0000000000289947 */ /* 0x000fec0003800000 */
[----:B------:R-:W-:Y:S02]  /*65f0*/  ULDC UR4, c[0x0][0x64c] ;  /* 0x0001930000047ab9 */ /* 0x000fe40000000800 */
[----:B------:R-:W-:-:S05]  /*6600*/  IADD3 R3, P1, R18, UR4, RZ ;  /* 0x0000000412037c10 */ /* 0x000fca000ff3e0ff */
[----:B------:R-:W-:-:S04]  /*6610*/  IMAD.X R23, RZ, RZ, R23, P1 ;  /* 0x000000ffff177224 */ /* 0x000fc800008e0617 */
[----:B------:R-:W-:-:S04]  /*6620*/  IMAD.WIDE.U32 R6, R23, UR8, RZ ;  /* 0x0000000817067c25 */ /* 0x000fc8000f8e00ff */
[----:B------:R-:W-:-:S04]  /*6630*/  IMAD.WIDE.U32 R6, P1, R3, UR9, R6 ;  /* 0x0000000903067c25 */ /* 0x000fc8000f820006 */
[----:B------:R-:W-:-:S04]  /*6640*/  IMAD.WIDE.U32 R2, R3, UR8, RZ ;  /* 0x0000000803027c25 */ /* 0x000fc8000f8e00ff */
[----:B------:R-:W-:Y:S01]  /*6650*/  IMAD.MOV.U32 R2, RZ, RZ, R7 ;  /* 0x000000ffff027224 */ /* 0x000fe200078e0007 */
[----:B------:R-:W-:Y:S01]  /*6660*/  IADD3 RZ, P3, R3, R6, RZ ;  /* 0x0000000603ff7210 */ /* 0x000fe20007f7e0ff */
[----:B------:R-:W-:-:S04]  /*6670*/  IMAD.X R3, RZ, RZ, RZ, P1 ;  /* 0x000000ffff037224 */ /* 0x000fc800008e06ff */
[----:B------:R-:W-:-:S08]  /*6680*/  IMAD.WIDE.U32.X R2, R23, UR9, R2, P3 ;  /* 0x0000000917027c25 */ /* 0x000fd000098e0402 */
.L_x_116:
[----:B------:R-:W-:Y:S01]  /*6690*/  ULDC UR4, c[0x0][0x648] ;  /* 0x0001920000047ab9 */ /* 0x000fe20000000800 */
[----:B-1----:R-:W-:Y:S01]  /*66a0*/  IMAD.MOV R21, RZ, RZ, -R21 ;  /* 0x000000ffff157224 */ /* 0x002fe200078e0a15 */
[----:B------:R-:W-:Y:S01]  /*66b0*/  SHF.R.U64 R3, R2, UR4, R3 ;  /* 0x0000000402037c19 */ /* 0x000fe20008001203 */
[----:B------:R-:W-:Y:S01]  /*66c0*/  ULDC UR4, c[0x0][0x638] ;  /* 0x00018e0000047ab9 */ /* 0x000fe20000000800 */
[----:B------:R-:W-:Y:S01]  /*66d0*/  LOP3.LUT R20, R20, UR17, RZ, 0xc0, !PT ;  /* 0x0000001114147c12 */ /* 0x000fe2000f8ec0ff */
[----:B0-----:R-:W-:Y:S01]  /*66e0*/  @P4 IMAD R17, R19, R21, R14 ;  /* 0x0000001513114224 */ /* 0x001fe200078e020e */
[----:B------:R-:W-:Y:S01]  /*66f0*/  ULDC UR5, c[0x0][0x610] ;  /* 0x0001840000057ab9 */ /* 0x000fe20000000800 */
[----:B------:R-:W-:Y:S02]  /*6700*/  IMAD.MOV R7, RZ, RZ, -R3 ;  /* 0x000000ffff077224 */ /* 0x000fe400078e0a03 */
[----:B------:R-:W-:Y:S01]  /*6710*/  IMAD R14, R3, UR18, R20 ;  /* 0x00000012030e7c24 */ /* 0x000fe2000f8e0214 */
[----:B------:R-:W-:Y:S01]  /*6720*/  LOP3.LUT R3, R9, UR16, RZ, 0xc0, !PT ;  /* 0x0000001009037c12 */ /* 0x000fe2000f8ec0ff */
[----:B------:R-:W-:Y:S01]  /*6730*/  IMAD R18, R7, UR4, R18 ;  /* 0x0000000407127c24 */ /* 0x000fe2000f8e0212 */
[----:B------:R-:W-:Y:S01]  /*6740*/  ULDC UR4, c[0x0][0x600] ;  /* 0x0001800000047ab9 */ /* 0x000fe20000000800 */
[----:B------:R-:W-:-:S02]  /*6750*/  IMAD R14, R14, UR5, R17 ;  /* 0x000000050e0e7c24 */ /* 0x000fc4000f8e0211 */
[----:B------:R-:W-:Y:S02]  /*6760*/  IMAD R3, R18, UR4, R3 ;  /* 0x0000000412037c24 */ /* 0x000fe4000f8e0203 */
[----:B------:R-:W-:Y:S02]  /*6770*/  IMAD.MOV.U32 R2, RZ, RZ, 0x1 ;  /* 0x00000001ff027424 */ /* 0x000fe400078e00ff */
[----:B------:R-:W-:Y:S01]  /*6780*/  IMAD.MOV.U32 R9, RZ, RZ, R8 ;  /* 0x000000ffff097224 */ /* 0x000fe200078e0008 */
[----:B------:R-:W-:Y:S02]  /*6790*/  SEL R17, R3, R14, !P4 ;  /* 0x0000000e03117207 */ /* 0x000fe40006000000 */
[----:B------:R-:W-:-:S07]  /*67a0*/  SEL R14, R14, R3, !P4 ;  /* 0x000000030e0e7207 */ /* 0x000fce0006000000 */
.L_x_114:
[----:B------:R-:W-:Y:S05]  /*67b0*/  BSYNC B1 ;  /* 0x0000000000017941 */ /* 0x000fea0003800000 */
.L_x_113:
[----:B------:R-:W-:-:S13]  /*67c0*/  LOP3.LUT P1, RZ, R2, 0xff, RZ, 0xc0, !PT ;  /* 0x000000ff02ff7812 */ /* 0x000fda000782c0ff */
[----:B------:R-:W-:Y:S05]  /*67d0*/  @P1 BRA `(.L_x_117) ;  /* 0xfffffff4003c1947 */ /* 0x000fea000383ffff */
[----:B------:R-:W-:Y:S05]  /*67e0*/  BSYNC B0 ;  /* 0x0000000000007941 */ /* 0x000fea0003800000 */
.L_x_105:
[----:B------:R-:W-:-:S03]  /*67f0*/  UMOV UR4, 0xffffffff ;  /* 0xffffffff00047882 */ /* 0x000fc60000000000 */
[----:B------:R-:W-:Y:S05]  /*6800*/  BRA.DIV UR4, `(.L_x_118) ;  /* 0x0000000604887947 */ /* 0x000fea000b800000 */
[----:B------:R-:W-:-:S13]  /*6810*/  ELECT P0, URZ, PT ;  /* 0x00000000003f782f */ /* 0x000fda0003800000 */
.L_x_135:
[----:B------:R-:W-:Y:S04]  /*6820*/  BSSY B0, `(.L_x_119) ;  /* 0x0000046000007945 */ /* 0x000fe80003800000 */
[----:B------:R-:W-:Y:S05]  /*6830*/  @!P0 BRA `(.L_x_120) ;  /* 0x0000000400108947 */ /* 0x000fea0003800000 */
[----:B------:R-:W-:-:S04]  /*6840*/  LOP3.LUT R4, R4, 0x2, RZ, 0xfc, !PT ;  /* 0x0000000204047812 */ /* 0x000fc800078efcff */
[----:B------:R-:W-:-:S13]  /*6850*/  ISETP.NE.AND P0, PT, R4, 0x3, PT ;  /* 0x000000030400780c */ /* 0x000fda0003f05270 */
[----:B------:R-:W-:Y:S05]  /*6860*/  @!P0 BRA `(.L_x_121) ;  /* 0x0000000000048947 */ /* 0x000fea0003800000 */
[----:B------:R-:W-:Y:S01]  /*6870*/  BPT.TRAP 0x1 ;  /* 0x000000040000795c */ /* 0x000fe20000300000 */
.L_x_121:
[----:B------:R-:W0:Y:S01]  /*6880*/  S2R R3, SR_CgaCtaId ;  /* 0x0000000000037919 */ /* 0x000e220000008800 */
[----:B------:R-:W-:Y:S02]  /*6890*/  MOV R0, 0x400 ;  /* 0x0000040000007802 */ /* 0x000fe40000000f00 */
[----:B------:R-:W-:Y:S02]  /*68a0*/  SHF.L.U32 R2, R10, 0x1f, RZ ;  /* 0x0000001f0a027819 */ /* 0x000fe400000006ff */
[----:B0-----:R-:W-:-:S05]  /*68b0*/  LEA R0, R3, R0, 0x18 ;  /* 0x0000000003007211 */ /* 0x001fca00078ec0ff */
[----:B------:R-:W-:-:S04]  /*68c0*/  VIADD R0, R0, 0x38 ;  /* 0x0000003800007836 */ /* 0x000fc80000000000 */
[C---:B------:R-:W-:Y:S02]  /*68d0*/  IMAD R5, R13.reuse, 0x8, R0 ;  /* 0x000000080d057824 */ /* 0x040fe400078e0200 */
[----:B------:R-:W-:Y:S02]  /*68e0*/  VIADD R13, R13, 0x1 ;  /* 0x000000010d0d7836 */ /* 0x000fe40000000000 */
[----:B------:R-:W0:Y:S03]  /*68f0*/  SYNCS.PHASECHK.TRANS64.TRYWAIT P0, [R5+URZ], R2 ;  /* 0x00000002050075a7 */ /* 0x000e26000800017f */
[----:B------:R-:W-:-:S04]  /*6900*/  ISETP.NE.AND P1, PT, R13, 0x7, PT ;  /* 0x000000070d00780c */ /* 0x000fc80003f25270 */
[----:B------:R-:W-:Y:S02]  /*6910*/  SEL R3, RZ, 0x1, P1 ;  /* 0x00000001ff037807 */ /* 0x000fe40000800000 */
[----:B------:R-:W-:Y:S02]  /*6920*/  SEL R13, R13, RZ, P1 ;  /* 0x000000ff0d0d7207 */ /* 0x000fe40000800000 */
[----:B------:R-:W-:-:S03]  /*6930*/  LOP3.LUT R10, R10, R3, RZ, 0x3c, !PT ;  /* 0x000000030a0a7212 */ /* 0x000fc600078e3cff */
[----:B------:R-:W-:Y:S01]  /*6940*/  IMAD R7, R13, 0x8, R0 ;  /* 0x000000080d077824 */ /* 0x000fe200078e0200 */
[----:B------:R-:W-:Y:S01]  /*6950*/  SHF.L.U32 R4, R10, 0x1f, RZ ;  /* 0x0000001f0a047819 */ /* 0x000fe200000006ff */
[----:B0-----:R-:W-:Y:S06]  /*6960*/  @!P0 BRA `(.L_x_122) ;  /* 0x0000000400548947 */ /* 0x001fec0003800000 */
.L_x_136:
[----:B------:R-:W1:Y:S01]  /*6970*/  SYNCS.PHASECHK.TRANS64.TRYWAIT P0, [R7+URZ], R4 ;  /* 0x00000004070075a7 */ /* 0x000e62000800017f */
[----:B0-----:R-:W-:-:S05]  /*6980*/  VIADD R2, R13, 0x1 ;  /* 0x000000010d027836 */ /* 0x001fca0000000000 */
[----:B------:R-:W-:-:S04]  /*6990*/  ISETP.NE.AND P1, PT, R2, 0x7, PT ;  /* 0x000000070200780c */ /* 0x000fc80003f25270 */
[----:B------:R-:W-:Y:S02]  /*69a0*/  SEL R3, RZ, 0x1, P1 ;  /* 0x00000001ff037807 */ /* 0x000fe40000800000 */
[----:B------:R-:W-:Y:S02]  /*69b0*/  SEL R9, R2, RZ, P1 ;  /* 0x000000ff02097207 */ /* 0x000fe40000800000 */
[----:B------:R-:W-:-:S03]  /*69c0*/  LOP3.LUT R10, R10, R3, RZ, 0x3c, !PT ;  /* 0x000000030a0a7212 */ /* 0x000fc600078e3cff */
[----:B------:R-:W-:Y:S01]  /*69d0*/  IMAD R6, R9, 0x8, R0 ;  /* 0x0000000809067824 */ /* 0x000fe200078e0200 */
[----:B------:R-:W-:Y:S01]  /*69e0*/  SHF.L.U32 R5, R10, 0x1f, RZ ;  /* 0x0000001f0a057819 */ /* 0x000fe200000006ff */
[----:B-1----:R-:W-:Y:S06]  /*69f0*/  @!P0 BRA `(.L_x_123) ;  /* 0x0000000400448947 */ /* 0x002fec0003800000 */
.L_x_137:
[----:B------:R-:W1:Y:S01]  /*6a00*/  SYNCS.PHASECHK.TRANS64.TRYWAIT P0, [R6+URZ], R5 ;  /* 0x00000005060075a7 */ /* 0x000e62000800017f */
[----:B------:R-:W-:-:S05]  /*6a10*/  VIADD R2, R9, 0x1 ;  /* 0x0000000109027836 */ /* 0x000fca0000000000 */
[----:B------:R-:W-:-:S04]  /*6a20*/  ISETP.NE.AND P1, PT, R2, 0x7, PT ;  /* 0x000000070200780c */ /* 0x000fc80003f25270 */
[----:B------:R-:W-:Y:S02]  /*6a30*/  SEL R3, RZ, 0x1, P1 ;  /* 0x00000001ff037807 */ /* 0x000fe40000800000 */
[----:B0-----:R-:W-:Y:S02]  /*6a40*/  SEL R7, R2, RZ, P1 ;  /* 0x000000ff02077207 */ /* 0x001fe40000800000 */
[----:B------:R-:W-:-:S03]  /*6a50*/  LOP3.LUT R10, R10, R3, RZ, 0x3c, !PT ;  /* 0x000000030a0a7212 */ /* 0x000fc600078e3cff */
[----:B------:R-:W-:Y:S01]  /*6a60*/  IMAD R9, R7, 0x8, R0 ;  /* 0x0000000807097824 */ /* 0x000fe200078e0200 */
[----:B------:R-:W-:Y:S01]  /*6a70*/  SHF.L.U32 R4, R10, 0x1f, RZ ;  /* 0x0000001f0a047819 */ /* 0x000fe200000006ff */
[----:B-1----:R-:W-:Y:S06]  /*6a80*/  @!P0 BRA `(.L_x_124) ;  /* 0x0000000400348947 */ /* 0x002fec0003800000 */
.L_x_138:
[----:B------:R-:W1:Y:S01]  /*6a90*/  SYNCS.PHASECHK.TRANS64.TRYWAIT P0, [R9+URZ], R4 ;  /* 0x00000004090075a7 */ /* 0x000e62000800017f */
[----:B------:R-:W-:-:S05]  /*6aa0*/  VIADD R2, R7, 0x1 ;  /* 0x0000000107027836 */ /* 0x000fca0000000000 */
[----:B------:R-:W-:-:S04]  /*6ab0*/  ISETP.NE.AND P1, PT, R2, 0x7, PT ;  /* 0x000000070200780c */ /* 0x000fc80003f25270 */
[----:B------:R-:W-:Y:S02]  /*6ac0*/  SEL R3, RZ, 0x1, P1 ;  /* 0x00000001ff037807 */ /* 0x000fe40000800000 */
[----:B------:R-:W-:Y:S02]  /*6ad0*/  SEL R7, R2, RZ, P1 ;  /* 0x000000ff02077207 */ /* 0x000fe40000800000 */
[----:B------:R-:W-:-:S03]  /*6ae0*/  LOP3.LUT R10, R10, R3, RZ, 0x3c, !PT ;  /* 0x000000030a0a7212 */ /* 0x000fc600078e3cff */
[----:B------:R-:W-:Y:S01]  /*6af0*/  IMAD R8, R7, 0x8, R0 ;  /* 0x0000000807087824 */ /* 0x000fe200078e0200 */
[----:B0-----:R-:W-:Y:S01]  /*6b00*/  SHF.L.U32 R5, R10, 0x1f, RZ ;  /* 0x0000001f0a057819 */ /* 0x001fe200000006ff */
[----:B-1----:R-:W-:Y:S06]  /*6b10*/  @!P0 BRA `(.L_x_125) ;  /* 0x0000000400248947 */ /* 0x002fec0003800000 */
.L_x_139:
[----:B------:R-:W1:Y:S01]  /*6b20*/  SYNCS.PHASECHK.TRANS64.TRYWAIT P0, [R8+URZ], R5 ;  /* 0x00000005080075a7 */ /* 0x000e62000800017f */
[----:B------:R-:W-:-:S05]  /*6b30*/  VIADD R2, R7, 0x1 ;  /* 0x0000000107027836 */ /* 0x000fca0000000000 */
[----:B------:R-:W-:-:S04]  /*6b40*/  ISETP.NE.AND P1, PT, R2, 0x7, PT ;  /* 0x000000070200780c */ /* 0x000fc80003f25270 */
[----:B------:R-:W-:Y:S02]  /*6b50*/  SEL R3, RZ, 0x1, P1 ;  /* 0x00000001ff037807 */ /* 0x000fe40000800000 */
[----:B------:R-:W-:Y:S02]  /*6b60*/  SEL R7, R2, RZ, P1 ;  /* 0x000000ff02077207 */ /* 0x000fe40000800000 */
[----:B0-----:R-:W-:-:S03]  /*6b70*/  LOP3.LUT R9, R10, R3, RZ, 0x3c, !PT ;  /* 0x000000030a097212 */ /* 0x001fc600078e3cff */
[----:B------:R-:W-:Y:S01]  /*6b80*/  IMAD R11, R7, 0x8, R0 ;  /* 0x00000008070b7824 */ /* 0x000fe200078e0200 */
[----:B------:R-:W-:Y:S01]  /*6b90*/  SHF.L.U32 R6, R9, 0x1f, RZ ;  /* 0x0000001f09067819 */ /* 0x000fe200000006ff */
[----:B-1----:R-:W-:Y:S06]  /*6ba0*/  @!P0 BRA `(.L_x_126) ;  /* 0x0000000400148947 */ /* 0x002fec0003800000 */
.L_x_140:
[----:B------:R-:W1:Y:S01]  /*6bb0*/  SYNCS.PHASECHK.TRANS64.TRYWAIT P0, [R11+URZ], R6 ;  /* 0x000000060b0075a7 */ /* 0x000e62000800017f */
[----:B------:R-:W-:-:S05]  /*6bc0*/  VIADD R2, R7, 0x1 ;  /* 0x0000000107027836 */ /* 0x000fca0000000000 */
[----:B------:R-:W-:-:S04]  /*6bd0*/  ISETP.NE.AND P1, PT, R2, 0x7, PT ;  /* 0x000000070200780c */ /* 0x000fc80003f25270 */
[----:B------:R-:W-:Y:S02]  /*6be0*/  SEL R4, RZ, 0x1, P1 ;  /* 0x00000001ff047807 */ /* 0x000fe40000800000 */
[----:B------:R-:W-:Y:S02]  /*6bf0*/  SEL R3, R2, RZ, P1 ;  /* 0x000000ff02037207 */ /* 0x000fe40000800000 */
[----:B------:R-:W-:Y:S01]  /*6c00*/  LOP3.LUT R4, R9, R4, RZ, 0x3c, !PT ;  /* 0x0000000409047212 */ /* 0x000fe200078e3cff */
[----:B-1----:R-:W-:Y:S06]  /*6c10*/  @!P0 BRA `(.L_x_127) ;  /* 0x00000004000c8947 */ /* 0x002fec0003800000 */
.L_x_141:
[----:B------:R-:W-:Y:S01]  /*6c20*/  IMAD R3, R3, 0x8, R0 ;  /* 0x0000000803037824 */ /* 0x000fe200078e0200 */
[----:B------:R-:W-:-:S07]  /*6c30*/  SHF.L.U32 R0, R4, 0x1f, RZ ;  /* 0x0000001f04007819 */ /* 0x000fce00000006ff */
.L_x_128:
[----:B--2---:R2:W3:Y:S02]  /*6c40*/  SYNCS.PHASECHK.TRANS64.TRYWAIT P0, [R3+URZ], R0 ;  /* 0x00000000030075a7 */ /* 0x0044e4000800017f */
[----:B---3--:R-:W-:Y:S05]  /*6c50*/  @!P0 NANOSLEEP.SYNCS 0x989680 ;  /* 0x009896800000895d */ /* 0x008fea0003900000 */
[----:B------:R-:W3:Y:S02]  /*6c60*/  @!P0 SYNCS.PHASECHK.TRANS64 P0, [R3+URZ], R0 ;  /* 0x00000000030085a7 */ /* 0x000ee4000800007f */
[----:B---3--:R-:W-:Y:S05]  /*6c70*/  @!P0 BRA `(.L_x_128) ;  /* 0xfffffffc00f08947 */ /* 0x008fea000383ffff */
.L_x_120:
[----:B------:R-:W-:Y:S05]  /*6c80*/  BSYNC B0 ;  /* 0x0000000000007941 */ /* 0x000fea0003800000 */
.L_x_119:
[----:B------:R-:W-:Y:S05]  /*6c90*/  EXIT ;  /* 0x000000000000794d */ /* 0x000fea0003800000 */
.L_x_17:
[----:B-1----:R-:W-:-:S04]  /*6ca0*/  IMAD.U32 R7, RZ, RZ, UR6 ;  /* 0x00000006ff077e24 */ /* 0x002fc8000f8e00ff */
[----:B------:R1:W3:Y:S03]  /*6cb0*/  SYNCS.PHASECHK.TRANS64.TRYWAIT P0, [R7+URZ], R6 ;  /* 0x00000006070075a7 */ /* 0x0002e6000800017f */
[----:B---3--:R-:W-:Y:S05]  /*6cc0*/  @!P0 NANOSLEEP.SYNCS 0x989680 ;  /* 0x009896800000895d */ /* 0x008fea0003900000 */
[----:B------:R-:W3:Y:S02]  /*6cd0*/  @!P0 SYNCS.PHASECHK.TRANS64 P0, [R7+URZ], R6 ;  /* 0x00000006070085a7 */ /* 0x000ee4000800007f */
[----:B---3--:R-:W-:Y:S05]  /*6ce0*/  @!P0 BRA `(.L_x_17) ;  /* 0xfffffffc00ec8947 */ /* 0x008fea000383ffff */
[----:B------:R-:W-:Y:S05]  /*6cf0*/  BRA `(.L_x_16) ;  /* 0xffffffa400b47947 */ /* 0x000fea000383ffff */
.L_x_23:
[----:B-1----:R-:W-:-:S04]  /*6d00*/  IMAD.U32 R8, RZ, RZ, UR12 ;  /* 0x0000000cff087e24 */ /* 0x002fc8000f8e00ff */
[----:B------:R1:W3:Y:S03]  /*6d10*/  SYNCS.PHASECHK.TRANS64.TRYWAIT P0, [R8+URZ], R7 ;  /* 0x00000007080075a7 */ /* 0x0002e6000800017f */
[----:B---3--:R-:W-:Y:S05]  /*6d20*/  @!P0 NANOSLEEP.SYNCS 0x989680 ;  /* 0x009896800000895d */ /* 0x008fea0003900000 */
[----:B------:R-:W3:Y:S02]  /*6d30*/  @!P0 SYNCS.PHASECHK.TRANS64 P0, [R8+URZ], R7 ;  /* 0x00000007080085a7 */ /* 0x000ee4000800007f */
[----:B---3--:R-:W-:Y:S05]  /*6d40*/  @!P0 BRA `(.L_x_23) ;  /* 0xfffffffc00ec8947 */ /* 0x008fea000383ffff */
[----:B------:R-:W-:Y:S05]  /*6d50*/  BRA `(.L_x_22) ;  /* 0xffffffac00687947 */ /* 0x000fea000383ffff */
.L_x_106:
[----:B------:R-:W-:Y:S01]  /*6d60*/  BSSY B1, `(.L_x_129) ;  /* 0x0000006000017945 */ /* 0x000fe20003800000 */
[----:B------:R-:W-:-:S07]  /*6d70*/  IMAD.MOV.U32 R2, RZ, RZ, -0x1 ;  /* 0xffffffffff027424 */ /* 0x000fce00078e00ff */
[----:B------:R-:W-:Y:S05]  /*6d80*/  WARPSYNC.COLLECTIVE R2, `(.L_x_130) ;  /* 0x00000000020c7348 */ /* 0x000fea0003c00000 */
[----:B------:R-:W-:Y:S02]  /*6d90*/  ELECT P1, UR62, PT ;  /* 0x00000000003e782f */ /* 0x000fe40003820000 */
[----:B------:R-:W-:Y:S01]  /*6da0*/  MOV R2, UR62 ;  /* 0x0000003e00027c02 */ /* 0x000fe20008000f00 */
[----:B------:R-:W-:Y:S10]  /*6db0*/  ENDCOLLECTIVE ;  /* 0x000000000000791b */ /* 0x000ff40003800000 */
.L_x_130:
[----:B------:R-:W-:Y:S05]  /*6dc0*/  BSYNC B1 ;  /* 0x0000000000017941 */ /* 0x000fea0003800000 */
.L_x_129:
[----:B------:R-:W-:Y:S05]  /*6dd0*/  BRA `(.L_x_131) ;  /* 0xffffffec00c87947 */ /* 0x000fea000383ffff */
.L_x_109:
[----:B-1----:R1:W2:Y:S02]  /*6de0*/  SYNCS.PHASECHK.TRANS64.TRYWAIT P1, [R18+URZ+0x38], R7 ;  /* 0x00003807120075a7 */ /* 0x0022a4000802017f */
[----:B--2---:R-:W-:Y:S05]  /*6df0*/  @!P1 NANOSLEEP.SYNCS 0x989680 ;  /* 0x009896800000995d */ /* 0x004fea0003900000 */
[----:B------:R-:W2:Y:S02]  /*6e00*/  @!P1 SYNCS.PHASECHK.TRANS64 P1, [R18+URZ+0x38], R7 ;  /* 0x00003807120095a7 */ /* 0x000ea4000802007f */
[----:B--2---:R-:W-:Y:S05]  /*6e10*/  @!P1 BRA `(.L_x_109) ;  /* 0xfffffffc00f09947 */ /* 0x004fea000383ffff */
[----:B------:R-:W-:Y:S05]  /*6e20*/  BRA `(.L_x_132) ;  /* 0xffffffec00fc7947 */ /* 0x000fea000383ffff */
.L_x_118:
[----:B------:R-:W-:Y:S01]  /*6e30*/  BSSY B0, `(.L_x_133) ;  /* 0x0000006000007945 */ /* 0x000fe20003800000 */
[----:B------:R-:W-:-:S07]  /*6e40*/  IMAD.MOV.U32 R2, RZ, RZ, -0x1 ;  /* 0xffffffffff027424 */ /* 0x000fce00078e00ff */
[----:B------:R-:W-:Y:S05]  /*6e50*/  WARPSYNC.COLLECTIVE R2, `(.L_x_134) ;  /* 0x00000000020c7348 */ /* 0x000fea0003c00000 */
[----:B------:R-:W-:Y:S02]  /*6e60*/  ELECT P1, UR62, PT ;  /* 0x00000000003e782f */ /* 0x000fe40003820000 */
[----:B------:R-:W-:Y:S01]  /*6e70*/  MOV R2, UR62 ;  /* 0x0000003e00027c02 */ /* 0x000fe20008000f00 */
[----:B------:R-:W-:Y:S10]  /*6e80*/  ENDCOLLECTIVE ;  /* 0x000000000000791b */ /* 0x000ff40003800000 */
.L_x_134:
[----:B------:R-:W-:Y:S05]  /*6e90*/  BSYNC B0 ;  /* 0x0000000000007941 */ /* 0x000fea0003800000 */
.L_x_133:
[----:B------:R-:W-:Y:S01]  /*6ea0*/  PLOP3.LUT P0, PT, P1, PT, PT, 0x80, 0x0 ;  /* 0x000000000000781c */ /* 0x000fe20000f0f070 */
[----:B------:R-:W-:-:S12]  /*6eb0*/  BRA `(.L_x_135) ;  /* 0xfffffff800587947 */ /* 0x000fd8000383ffff */
.L_x_122:
[----:B0-----:R0:W1:Y:S02]  /*6ec0*/  SYNCS.PHASECHK.TRANS64.TRYWAIT P0, [R5+URZ], R2 ;  /* 0x00000002050075a7 */ /* 0x001064000800017f */
[----:B-1----:R-:W-:Y:S05]  /*6ed0*/  @!P0 NANOSLEEP.SYNCS 0x989680 ;  /* 0x009896800000895d */ /* 0x002fea0003900000 */
[----:B------:R-:W1:Y:S02]  /*6ee0*/  @!P0 SYNCS.PHASECHK.TRANS64 P0, [R5+URZ], R2 ;  /* 0x00000002050085a7 */ /* 0x000e64000800007f */
[----:B-1----:R-:W-:Y:S05]  /*6ef0*/  @!P0 BRA `(.L_x_122) ;  /* 0xfffffffc00f08947 */ /* 0x002fea000383ffff */
[----:B------:R-:W-:Y:S05]  /*6f00*/  BRA `(.L_x_136) ;  /* 0xfffffff800987947 */ /* 0x000fea000383ffff */
.L_x_123:
[----:B0-----:R0:W1:Y:S02]  /*6f10*/  SYNCS.PHASECHK.TRANS64.TRYWAIT P0, [R7+URZ], R4 ;  /* 0x00000004070075a7 */ /* 0x001064000800017f */
[----:B-1----:R-:W-:Y:S05]  /*6f20*/  @!P0 NANOSLEEP.SYNCS 0x989680 ;  /* 0x009896800000895d */ /* 0x002fea0003900000 */
[----:B------:R-:W1:Y:S02]  /*6f30*/  @!P0 SYNCS.PHASECHK.TRANS64 P0, [R7+URZ], R4 ;  /* 0x00000004070085a7 */ /* 0x000e64000800007f */
[----:B-1----:R-:W-:Y:S05]  /*6f40*/  @!P0 BRA `(.L_x_123) ;  /* 0xfffffffc00f08947 */ /* 0x002fea000383ffff */
[----:B------:R-:W-:Y:S05]  /*6f50*/  BRA `(.L_x_137) ;  /* 0xfffffff800a87947 */ /* 0x000fea000383ffff */
.L_x_124:
[----:B0-----:R0:W1:Y:S02]  /*6f60*/  SYNCS.PHASECHK.TRANS64.TRYWAIT P0, [R6+URZ], R5 ;  /* 0x00000005060075a7 */ /* 0x001064000800017f */
[----:B-1----:R-:W-:Y:S05]  /*6f70*/  @!P0 NANOSLEEP.SYNCS 0x989680 ;  /* 0x009896800000895d */ /* 0x002fea0003900000 */
[----:B------:R-:W1:Y:S02]  /*6f80*/  @!P0 SYNCS.PHASECHK.TRANS64 P0, [R6+URZ], R5 ;  /* 0x00000005060085a7 */ /* 0x000e64000800007f */
[----:B-1----:R-:W-:Y:S05]  /*6f90*/  @!P0 BRA `(.L_x_124) ;  /* 0xfffffffc00f08947 */ /* 0x002fea000383ffff */
[----:B------:R-:W-:Y:S05]  /*6fa0*/  BRA `(.L_x_138) ;  /* 0xfffffff800b87947 */ /* 0x000fea000383ffff */
.L_x_125:
[----:B0-----:R0:W1:Y:S02]  /*6fb0*/  SYNCS.PHASECHK.TRANS64.TRYWAIT P0, [R9+URZ], R4 ;  /* 0x00000004090075a7 */ /* 0x001064000800017f */
[----:B-1----:R-:W-:Y:S05]  /*6fc0*/  @!P0 NANOSLEEP.SYNCS 0x989680 ;  /* 0x009896800000895d */ /* 0x002fea0003900000 */
[----:B------:R-:W1:Y:S02]  /*6fd0*/  @!P0 SYNCS.PHASECHK.TRANS64 P0, [R9+URZ], R4 ;  /* 0x00000004090085a7 */ /* 0x000e64000800007f */
[----:B-1----:R-:W-:Y:S05]  /*6fe0*/  @!P0 BRA `(.L_x_125) ;  /* 0xfffffffc00f08947 */ /* 0x002fea000383ffff */
[----:B------:R-:W-:Y:S05]  /*6ff0*/  BRA `(.L_x_139) ;  /* 0xfffffff800c87947 */ /* 0x000fea000383ffff */
.L_x_126:
[----:B0-----:R0:W1:Y:S02]  /*7000*/  SYNCS.PHASECHK.TRANS64.TRYWAIT P0, [R8+URZ], R5 ;  /* 0x00000005080075a7 */ /* 0x001064000800017f */
[----:B-1----:R-:W-:Y:S05]  /*7010*/  @!P0 NANOSLEEP.SYNCS 0x989680 ;  /* 0x009896800000895d */ /* 0x002fea0003900000 */
[----:B------:R-:W1:Y:S02]  /*7020*/  @!P0 SYNCS.PHASECHK.TRANS64 P0, [R8+URZ], R5 ;  /* 0x00000005080085a7 */ /* 0x000e64000800007f */
[----:B-1----:R-:W-:Y:S05]  /*7030*/  @!P0 BRA `(.L_x_126) ;  /* 0xfffffffc00f08947 */ /* 0x002fea000383ffff */
[----:B------:R-:W-:Y:S05]  /*7040*/  BRA `(.L_x_140) ;  /* 0xfffffff800d87947 */ /* 0x000fea000383ffff */
.L_x_127:
[----:B-1----:R1:W2:Y:S02]  /*7050*/  SYNCS.PHASECHK.TRANS64.TRYWAIT P0, [R11+URZ], R6 ;  /* 0x000000060b0075a7 */ /* 0x0022a4000800017f */
[----:B--2---:R-:W-:Y:S05]  /*7060*/  @!P0 NANOSLEEP.SYNCS 0x989680 ;  /* 0x009896800000895d */ /* 0x004fea0003900000 */
[----:B------:R-:W2:Y:S02]  /*7070*/  @!P0 SYNCS.PHASECHK.TRANS64 P0, [R11+URZ], R6 ;  /* 0x000000060b0085a7 */ /* 0x000ea4000800007f */
[----:B--2---:R-:W-:Y:S05]  /*7080*/  @!P0 BRA `(.L_x_127) ;  /* 0xfffffffc00f08947 */ /* 0x004fea000383ffff */
[----:B------:R-:W-:Y:S05]  /*7090*/  BRA `(.L_x_141) ;  /* 0xfffffff800e07947 */ /* 0x000fea000383ffff */
.L_x_142:
[----:B------:R-:W-:-:S00]  /*70a0*/  BRA `(.L_x_142) ;  /* 0xfffffffc00fc7947 */ /* 0x000fc0000383ffff */
[----:B------:R-:W-:-:S00]  /*70b0*/  NOP ;  /* 0x0000000000007918 */ /* 0x000fc00000000000 */
        /* <DEDUP_REMOVED lines=12> */
.L_x_143:


//--------------------- .nv.shared._ZN7cutlass13device_kernelINS_4gemm6kernel13GemmUniversalIN4cute5tupleIJiiiiEEENS1_10collective13CollectiveMmaINS1_37MainloopSm90TmaGmmaWarpSpecializedFP8ILi7ENS5_IJNS4_1CILi1EEESB_SB_EEENS1_35KernelTmaWarpSpecializedCooperativeEEENS5_IJNSA_ILi128EEENSA_ILi64EEESF_EEENS_12float_e4m3_tENS5_IJlSB_lEEESI_SJ_NS4_8TiledMMAINS4_8MMA_AtomIJNS4_4SM904GMMA30MMA_64x64x32_F32E4M3E4M3_SS_TNILNSN_7ScaleInE1ELSP_1EEEEEENS4_6LayoutINS5_IJNSA_ILi2EEESB_SB_EEENS5_IJSB_NSA_ILi0EEESV_EEEEENS5_IJNS4_10UnderscoreESY_SY_EEEEENS4_13SM90_TMA_LOADENS4_14ComposedLayoutINS4_7SwizzleILi3ELi4ELi3EEENS4_18smem_ptr_flag_bitsILi8EEENSS_INS5_IJNSA_ILi8EEESF_EEENS5_IJSF_SB_EEEEEEEvNS4_8identityES11_S1B_vS1C_EENS_8epilogue10collective6detail29Sm90TmaWarpSpecializedAdapterINS1F_15DefaultEpilogueISI_SJ_SJ_NS1E_6thread17LinearCombinationISI_Li1EffLNS1J_9ScaleType4KindE0ELNS_15FloatRoundStyleE2ESI_EENS1_15EpilogueDefaultEEEEEvvEEEEvNT_6ParamsE --------------------------
	.section	.nv.shared._ZN7cutlass13device_kernelINS_4gemm6kernel13GemmUniversalIN4cute5tupleIJiiiiEEENS1_10collective13CollectiveMmaINS1_37MainloopSm90TmaGmmaWarpSpecializedFP8ILi7ENS5_IJNS4_1CILi1EEESB_SB_EEENS1_35KernelTmaWarpSpecializedCooperativeEEENS5_IJNSA_ILi128EEENSA_ILi64EEESF_EEENS_12float_e4m3_tENS5_IJlSB_lEEESI_SJ_NS4_8TiledMMAINS4_8MMA_AtomIJNS4_4SM904GMMA30MMA_64x64x32_F32E4M3E4M3_SS_TNILNSN_7ScaleInE1ELSP_1EEEEEENS4_6LayoutINS5_IJNSA_ILi2EEESB_SB_EEENS5_IJSB_NSA_ILi0EEESV_EEEEENS5_IJNS4_10UnderscoreESY_SY_EEEEENS4_13SM90_TMA_LOADENS4_14ComposedLayoutINS4_7SwizzleILi3ELi4ELi3EEENS4_18smem_ptr_flag_bitsILi8EEENSS_INS5_IJNSA_ILi8EEESF_EEENS5_IJSF_SB_EEEEEEEvNS4_8identityES11_S1B_vS1C_EENS_8epilogue10collective6detail29Sm90TmaWarpSpecializedAdapterINS1F_15DefaultEpilogueISI_SJ_SJ_NS1E_6thread17LinearCombinationISI_Li1EffLNS1J_9ScaleType4KindE0ELNS_15FloatRoundStyleE2ESI_EENS1_15EpilogueDefaultEEEEEvvEEEEvNT_6ParamsE,"aw",@nobits
	.sectionflags	@""
	.align	16
	.zero		1024


//--------------------- .nv.shared.reserved.0     --------------------------
	.section	.nv.shared.reserved.0,"aw",@nobits
	.weak		__nv_reservedSMEM_offset_0_alias
	.size		__nv_reservedSMEM_offset_0_alias, 0, 0
	.other		__nv_reservedSMEM_offset_0_alias,@"STO_CUDA_RESERVED_SHARED STV_DEFAULT"
__nv_reservedSMEM_offset_0_alias:
	.zero		0


//--------------------- .nv.global                --------------------------
	.section	.nv.global,"aw",@nobits
.nv.global:
	.type		_ZN40_INTERNAL_f64c28e1_4_k_cu_953a0777_228864cute1_E,@object
	.size		_ZN40_INTERNAL_f64c28e1_4_k_cu_953a0777_228864cute1_E,(_ZN40_INTERNAL_f64c28e1_4_k_cu_953a0777_228864cuda3std3__45__cpo6cbeginE - _ZN40_INTERNAL_f64c28e1_4_k_cu_953a0777_228864cute1_E)
_ZN40_INTERNAL_f64c28e1_4_k_cu_953a0777_228864cute1_E:
	.zero		1
	.type		_ZN40_INTERNAL_f64c28e1_4_k_cu_953a0777_228864cuda3std3__45__cpo6cbeginE,@object
	.size		_ZN40_INTERNAL_f64c28e1_4_k_cu_953a0777_228864cuda3std3__45__cpo6cbeginE,(_ZN40_INTERNAL_f64c28e1_4_k_cu_953a0777_228864cuda3std3__48in_placeE - _ZN40_INTERNAL_f64c28e1_4_k_cu_953a0777_228864cuda3std3__45__cpo6cbeginE)
_ZN40_INTERNAL_f64c28e1_4_k_cu_953a0777_228864cuda3std3__45__cpo6cbeginE:
	.zero		1
	.type		_ZN40_INTERNAL_f64c28e1_4_k_cu_953a0777_228864cuda3std3__48in_placeE,@object
	.size		_ZN40_INTERNAL_f64c28e1_4_k_cu_953a0777_228864cuda3std3__48in_placeE,(_ZN40_INTERNAL_f64c28e1_4_k_cu_953a0777_228864cuda3std6ranges3__45__cpo9iter_moveE - _ZN40_INTERNAL_f64c28e1_4_k_cu_953a0777_228864cuda3std3__48in_placeE)
_ZN40_INTERNAL_f64c28e1_4_k_cu_953a0777_228864cuda3std3__48in_placeE:
	.zero		1
	.type		_ZN40_INTERNAL_f64c28e1_4_k_cu_953a0777_228864cuda3std6ranges3__45__cpo9iter_moveE,@object
	.size		_ZN40_INTERNAL_f64c28e1_4_k_cu_953a0777_228864cuda3std6ranges3__45__cpo9iter_moveE,(_ZN40_INTERNAL_f64c28e1_4_k_cu_953a0777_228864cuda3std3__45__cpo5beginE - _ZN40_INTERNAL_f64c28e1_4_k_cu_953a0777_228864cuda3std6ranges3__45__cpo9iter_moveE)
_ZN40_INTERNAL_f64c28e1_4_k_cu_953a0777_228864cuda3std6ranges3__45__cpo9iter_moveE:
	.zero		1
	.type		_ZN40_INTERNAL_f64c28e1_4_k_cu_953a0777_228864cuda3std3__45__cpo5beginE,@object
	.size		_ZN40_INTERNAL_f64c28e1_4_k_cu_953a0777_228864cuda3std3__45__cpo5beginE,(_ZN40_INTERNAL_f64c28e1_4_k_cu_953a0777_228864cuda3std3__442_GLOBAL__N__f64c28e1_4_k_cu_953a0777_228866ignoreE - _ZN40_INTERNAL_f64c28e1_4_k_cu_953a0777_228864cuda3std3__45__cpo5beginE)
_ZN40_INTERNAL_f64c28e1_4_k_cu_953a0777_228864cuda3std3__45__cpo5beginE:
	.zero		1
	.type		_ZN40_INTERNAL_f64c28e1_4_k_cu_953a0777_228864cuda3std3__442_GLOBAL__N__f64c28e1_4_k_cu_953a0777_228866ignoreE,@object
	.size		_ZN40_INTERNAL_f64c28e1_4_k_cu_953a0777_228864cuda3std3__442_GLOBAL__N__f64c28e1_4_k_cu_953a0777_228866ignoreE,(_ZN40_INTERNAL_f64c28e1_4_k_cu_953a0777_228864cute7productE - _ZN40_INTERNAL_f64c28e1_4_k_cu_953a0777_228864cuda3std3__442_GLOBAL__N__f64c28e1_4_k_cu_953a0777_228866ignoreE)
_ZN40_INTERNAL_f64c28e1_4_k_cu_953a0777_228864cuda3std3__442_GLOBAL__N__f64c28e1_4_k_cu_953a0777_228866ignoreE:
	.zero		1
	.type		_ZN40_INTERNAL_f64c28e1_4_k_cu_953a0777_228864cute7productE,@object
	.size		_ZN40_INTERNAL_f64c28e1_4_k_cu_953a0777_228864cute7productE,(_ZN40_INTERNAL_f64c28e1_4_k_cu_953a0777_228864cuda3std3__45__cpo3endE - _ZN40_INTERNAL_f64c28e1_4_k_cu_953a0777_228864cute7productE)
_ZN40_INTERNAL_f64c28e1_4_k_cu_953a0777_228864cute7productE:
	.zero		1
	.type		_ZN40_INTERNAL_f64c28e1_4_k_cu_953a0777_228864cuda3std3__45__cpo3endE,@object
	.size		_ZN40_INTERNAL_f64c28e1_4_k_cu_953a0777_228864cuda3std3__45__cpo3endE,(_ZN40_INTERNAL_f64c28e1_4_k_cu_953a0777_228864cuda3std3__419piecewise_constructE - _ZN40_INTERNAL_f64c28e1_4_k_cu_953a0777_228864cuda3std3__45__cpo3endE)
_ZN40_INTERNAL_f64c28e1_4_k_cu_953a0777_228864cuda3std3__45__cpo3endE:
	.zero		1
	.type		_ZN40_INTERNAL_f64c28e1_4_k_cu_953a0777_228864cuda3std3__419piecewise_constructE,@object
	.size		_ZN40_INTERNAL_f64c28e1_4_k_cu_953a0777_228864cuda3std3__419piecewise_constructE,(_ZN40_INTERNAL_f64c28e1_4_k_cu_953a0777_228864cuda3std3__45__cpo4cendE - _ZN40_INTERNAL_f64c28e1_4_k_cu_953a0777_228864cuda3std3__419piecewise_constructE)
_ZN40_INTERNAL_f64c28e1_4_k_cu_953a0777_228864cuda3std3__419piecewise_constructE:
	.zero		1
	.type		_ZN40_INTERNAL_f64c28e1_4_k_cu_953a0777_228864cuda3std3__45__cpo4cendE,@object
	.size		_ZN40_INTERNAL_f64c28e1_4_k_cu_953a0777_228864cuda3std3__45__cpo4cendE,(_ZN40_INTERNAL_f64c28e1_4_k_cu_953a0777_228864cuda3std6ranges3__45__cpo4swapE - _ZN40_INTERNAL_f64c28e1_4_k_cu_953a0777_228864cuda3std3__45__cpo4cendE)
_ZN40_INTERNAL_f64c28e1_4_k_cu_953a0777_228864cuda3std3__45__cpo4cendE:
	.zero		1
	.type		_ZN40_INTERNAL_f64c28e1_4_k_cu_953a0777_228864cuda3std6ranges3__45__cpo4swapE,@object
	.size		_ZN40_INTERNAL_f64c28e1_4_k_cu_953a0777_228864cuda3std6ranges3__45__cpo4swapE,(.L_7 - _ZN40_INTERNAL_f64c28e1_4_k_cu_953a0777_228864cuda3std6ranges3__45__cpo4swapE)
_ZN40_INTERNAL_f64c28e1_4_k_cu_953a0777_228864cuda3std6ranges3__45__cpo4swapE:
	.zero		1
.L_7:


//--------------------- .nv.constant0._ZN7cutlass13device_kernelINS_4gemm6kernel13GemmUniversalIN4cute5tupleIJiiiiEEENS1_10collective13CollectiveMmaINS1_37MainloopSm90TmaGmmaWarpSpecializedFP8ILi7ENS5_IJNS4_1CILi1EEESB_SB_EEENS1_35KernelTmaWarpSpecializedCooperativeEEENS5_IJNSA_ILi128EEENSA_ILi64EEESF_EEENS_12float_e4m3_tENS5_IJlSB_lEEESI_SJ_NS4_8TiledMMAINS4_8MMA_AtomIJNS4_4SM904GMMA30MMA_64x64x32_F32E4M3E4M3_SS_TNILNSN_7ScaleInE1ELSP_1EEEEEENS4_6LayoutINS5_IJNSA_ILi2EEESB_SB_EEENS5_IJSB_NSA_ILi0EEESV_EEEEENS5_IJNS4_10UnderscoreESY_SY_EEEEENS4_13SM90_TMA_LOADENS4_14ComposedLayoutINS4_7SwizzleILi3ELi4ELi3EEENS4_18smem_ptr_flag_bitsILi8EEENSS_INS5_IJNSA_ILi8EEESF_EEENS5_IJSF_SB_EEEEEEEvNS4_8identityES11_S1B_vS1C_EENS_8epilogue10collective6detail29Sm90TmaWarpSpecializedAdapterINS1F_15DefaultEpilogueISI_SJ_SJ_NS1E_6thread17LinearCombinationISI_Li1EffLNS1J_9ScaleType4KindE0ELNS_15FloatRoundStyleE2ESI_EENS1_15EpilogueDefaultEEEEEvvEEEEvNT_6ParamsE --------------------------
	.section	.nv.constant0._ZN7cutlass13device_kernelINS_4gemm6kernel13GemmUniversalIN4cute5tupleIJiiiiEEENS1_10collective13CollectiveMmaINS1_37MainloopSm90TmaGmmaWarpSpecializedFP8ILi7ENS5_IJNS4_1CILi1EEESB_SB_EEENS1_35KernelTmaWarpSpecializedCooperativeEEENS5_IJNSA_ILi128EEENSA_ILi64EEESF_EEENS_12float_e4m3_tENS5_IJlSB_lEEESI_SJ_NS4_8TiledMMAINS4_8MMA_AtomIJNS4_4SM904GMMA30MMA_64x64x32_F32E4M3E4M3_SS_TNILNSN_7ScaleInE1ELSP_1EEEEEENS4_6LayoutINS5_IJNSA_ILi2EEESB_SB_EEENS5_IJSB_NSA_ILi0EEESV_EEEEENS5_IJNS4_10UnderscoreESY_SY_EEEEENS4_13SM90_TMA_LOADENS4_14ComposedLayoutINS4_7SwizzleILi3ELi4ELi3EEENS4_18smem_ptr_flag_bitsILi8EEENSS_INS5_IJNSA_ILi8EEESF_EEENS5_IJSF_SB_EEEEEEEvNS4_8identityES11_S1B_vS1C_EENS_8epilogue10collective6detail29Sm90TmaWarpSpecializedAdapterINS1F_15DefaultEpilogueISI_SJ_SJ_NS1E_6thread17LinearCombinationISI_Li1EffLNS1J_9ScaleType4KindE0ELNS_15FloatRoundStyleE2ESI_EENS1_15EpilogueDefaultEEEEEvvEEEEvNT_6ParamsE,"a",@progbits
	.sectionflags	@""
	.align	4
.nv.constant0._ZN7cutlass13device_kernelINS_4gemm6kernel13GemmUniversalIN4cute5tupleIJiiiiEEENS1_10collective13CollectiveMmaINS1_37MainloopSm90TmaGmmaWarpSpecializedFP8ILi7ENS5_IJNS4_1CILi1EEESB_SB_EEENS1_35KernelTmaWarpSpecializedCooperativeEEENS5_IJNSA_ILi128EEENSA_ILi64EEESF_EEENS_12float_e4m3_tENS5_IJlSB_lEEESI_SJ_NS4_8TiledMMAINS4_8MMA_AtomIJNS4_4SM904GMMA30MMA_64x64x32_F32E4M3E4M3_SS_TNILNSN_7ScaleInE1ELSP_1EEEEEENS4_6LayoutINS5_IJNSA_ILi2EEESB_SB_EEENS5_IJSB_NSA_ILi0EEESV_EEEEENS5_IJNS4_10UnderscoreESY_SY_EEEEENS4_13SM90_TMA_LOADENS4_14ComposedLayoutINS4_7SwizzleILi3ELi4ELi3EEENS4_18smem_ptr_flag_bitsILi8EEENSS_INS5_IJNSA_ILi8EEESF_EEENS5_IJSF_SB_EEEEEEEvNS4_8identityES11_S1B_vS1C_EENS_8epilogue10collective6detail29Sm90TmaWarpSpecializedAdapterINS1F_15DefaultEpilogueISI_SJ_SJ_NS1E_6thread17LinearCombinationISI_Li1EffLNS1J_9ScaleType4KindE0ELNS_15FloatRoundStyleE2ESI_EENS1_15EpilogueDefaultEEEEEvvEEEEvNT_6ParamsE:
	.zero		1664


//--------------------- SYMBOLS --------------------------

	.type		.nv.reservedSmem.offset0,@object
	.size		.nv.reservedSmem.offset0,0x4
